//
// Generated by NVIDIA NVVM Compiler
//
// Compiler Build ID: CL-36424714
// Cuda compilation tools, release 13.0, V13.0.88
// Based on NVVM 20.0.0
//

.version 9.0
.target sm_100
.address_size 64

	// .globl	_Z23warpShuffleNxNTransposeILi2ELi4EEvPfi

.visible .entry _Z23warpShuffleNxNTransposeILi2ELi4EEvPfi(
	.param .u64 .ptr .align 1 _Z23warpShuffleNxNTransposeILi2ELi4EEvPfi_param_0,
	.param .u32 _Z23warpShuffleNxNTransposeILi2ELi4EEvPfi_param_1
)
{
	.local .align 16 .b8 	__local_depot0[16];
	.reg .b64 	%SP;
	.reg .b64 	%SPL;
	.reg .pred 	%p<9>;
	.reg .b32 	%r<38>;
	.reg .b32 	%f<9>;
	.reg .b64 	%rd<19>;

	mov.u64 	%SPL, __local_depot0;
	ld.param.u64 	%rd3, [_Z23warpShuffleNxNTransposeILi2ELi4EEvPfi_param_0];
	ld.param.u32 	%r3, [_Z23warpShuffleNxNTransposeILi2ELi4EEvPfi_param_1];
	cvta.to.global.u64 	%rd1, %rd3;
	add.u64 	%rd2, %SPL, 0;
	mov.u32 	%r1, %tid.x;
	and.b32  	%r2, %r1, 1020;
	shl.b32 	%r4, %r1, 2;
	mul.wide.u32 	%rd5, %r4, 4;
	add.s64 	%rd6, %rd1, %rd5;
	ld.global.f32 	%f1, [%rd6];
	ld.global.f32 	%f2, [%rd6+4];
	ld.global.f32 	%f3, [%rd6+8];
	ld.global.f32 	%f4, [%rd6+12];
	st.local.v4.f32 	[%rd2], {%f1, %f2, %f3, %f4};
	setp.eq.s32 	%p1, %r3, 2;
	@%p1 bra 	$L__BB0_3;
	setp.ne.s32 	%p2, %r3, 1;
	@%p2 bra 	$L__BB0_4;
	and.b32  	%r17, %r1, 1;
	xor.b32  	%r18, %r17, 1;
	and.b32  	%r19, %r1, 2;
	xor.b32  	%r20, %r19, 2;
	or.b32  	%r21, %r18, %r20;
	mul.wide.u32 	%rd9, %r21, 4;
	add.s64 	%rd10, %rd2, %rd9;
	ld.local.u32 	%r22, [%rd10];
	add.s32 	%r23, %r21, %r2;
	shfl.sync.idx.b32	%r24|%p5, %r22, %r23, 31, 65535;
	st.local.u32 	[%rd10], %r24;
	or.b32  	%r25, %r17, %r20;
	mul.wide.u32 	%rd11, %r25, 4;
	add.s64 	%rd12, %rd2, %rd11;
	ld.local.u32 	%r26, [%rd12];
	add.s32 	%r27, %r25, %r2;
	shfl.sync.idx.b32	%r28|%p6, %r26, %r27, 31, 65535;
	st.local.u32 	[%rd12], %r28;
	or.b32  	%r29, %r18, %r19;
	mul.wide.u32 	%rd13, %r29, 4;
	add.s64 	%rd14, %rd2, %rd13;
	ld.local.u32 	%r30, [%rd14];
	add.s32 	%r31, %r29, %r2;
	shfl.sync.idx.b32	%r32|%p7, %r30, %r31, 31, 65535;
	st.local.u32 	[%rd14], %r32;
	or.b32  	%r33, %r17, %r19;
	mul.wide.u32 	%rd15, %r33, 4;
	add.s64 	%rd16, %rd2, %rd15;
	ld.local.u32 	%r34, [%rd16];
	add.s32 	%r35, %r33, %r2;
	shfl.sync.idx.b32	%r36|%p8, %r34, %r35, 31, 65535;
	st.local.u32 	[%rd16], %r36;
	bar.warp.sync 	-1;
	bra.uni 	$L__BB0_4;
$L__BB0_3:
	and.b32  	%r5, %r1, 2;
	not.b32 	%r6, %r1;
	and.b32  	%r7, %r6, 1;
	add.s32 	%r8, %r2, %r5;
	add.s32 	%r9, %r8, %r7;
	shl.b32 	%r10, %r1, 1;
	not.b32 	%r11, %r10;
	and.b32  	%r12, %r11, 2;
	mul.wide.u32 	%rd7, %r12, 4;
	add.s64 	%rd8, %rd2, %rd7;
	ld.local.u32 	%r13, [%rd8];
	shfl.sync.idx.b32	%r14|%p3, %r13, %r9, 31, 65535;
	st.local.u32 	[%rd8], %r14;
	ld.local.u32 	%r15, [%rd8+4];
	shfl.sync.idx.b32	%r16|%p4, %r15, %r9, 31, 65535;
	st.local.u32 	[%rd8+4], %r16;
	bar.warp.sync 	-1;
$L__BB0_4:
	ld.local.v4.f32 	{%f5, %f6, %f7, %f8}, [%rd2];
	st.global.f32 	[%rd6], %f5;
	st.global.f32 	[%rd6+4], %f6;
	st.global.f32 	[%rd6+8], %f7;
	st.global.f32 	[%rd6+12], %f8;
	ret;

}
	// .globl	_Z23warpShuffleNxNTransposeILi3ELi3EEvPfi
.visible .entry _Z23warpShuffleNxNTransposeILi3ELi3EEvPfi(
	.param .u64 .ptr .align 1 _Z23warpShuffleNxNTransposeILi3ELi3EEvPfi_param_0,
	.param .u32 _Z23warpShuffleNxNTransposeILi3ELi3EEvPfi_param_1
)
{
	.local .align 4 .b8 	__local_depot1[36];
	.reg .b64 	%SP;
	.reg .b64 	%SPL;
	.reg .pred 	%p<23>;
	.reg .b16 	%rs<65>;
	.reg .b32 	%r<94>;
	.reg .b32 	%f<19>;
	.reg .b64 	%rd<31>;

	mov.u64 	%SPL, __local_depot1;
	ld.param.u64 	%rd3, [_Z23warpShuffleNxNTransposeILi3ELi3EEvPfi_param_0];
	ld.param.u32 	%r1, [_Z23warpShuffleNxNTransposeILi3ELi3EEvPfi_param_1];
	cvta.to.global.u64 	%rd4, %rd3;
	add.u64 	%rd1, %SPL, 0;
	mov.u32 	%r2, %tid.x;
	cvt.u16.u32 	%rs3, %r2;
	mul.hi.u16 	%rs2, %rs3, 7282;
	mul.lo.s16 	%rs4, %rs2, 9;
	sub.s16 	%rs1, %rs3, %rs4;
	mul.lo.s32 	%r3, %r2, 9;
	mul.wide.u32 	%rd6, %r3, 4;
	add.s64 	%rd2, %rd4, %rd6;
	ld.global.f32 	%f1, [%rd2];
	st.local.f32 	[%rd1], %f1;
	ld.global.f32 	%f2, [%rd2+4];
	st.local.f32 	[%rd1+4], %f2;
	ld.global.f32 	%f3, [%rd2+8];
	st.local.f32 	[%rd1+8], %f3;
	ld.global.f32 	%f4, [%rd2+12];
	st.local.f32 	[%rd1+12], %f4;
	ld.global.f32 	%f5, [%rd2+16];
	st.local.f32 	[%rd1+16], %f5;
	ld.global.f32 	%f6, [%rd2+20];
	st.local.f32 	[%rd1+20], %f6;
	ld.global.f32 	%f7, [%rd2+24];
	st.local.f32 	[%rd1+24], %f7;
	ld.global.f32 	%f8, [%rd2+28];
	st.local.f32 	[%rd1+28], %f8;
	ld.global.f32 	%f9, [%rd2+32];
	st.local.f32 	[%rd1+32], %f9;
	setp.eq.s32 	%p1, %r1, 2;
	@%p1 bra 	$L__BB1_3;
	setp.ne.s32 	%p2, %r1, 1;
	@%p2 bra 	$L__BB1_4;
	mul.lo.s16 	%rs31, %rs1, 171;
	shr.u16 	%rs32, %rs31, 9;
	mul.lo.s16 	%rs33, %rs32, 3;
	sub.s16 	%rs34, %rs1, %rs33;
	and.b16  	%rs35, %rs34, 255;
	shr.u16 	%rs36, %rs31, 8;
	cvt.u32.u16 	%r40, %rs36;
	mul.wide.u16 	%r41, %rs2, 9;
	shl.b16 	%rs37, %rs34, 1;
	cvt.u32.u16 	%r42, %rs37;
	and.b32  	%r43, %r42, 254;
	add.s32 	%r44, %r43, -2;
	setp.eq.s16 	%p12, %rs35, 0;
	selp.b32 	%r45, 1, %r44, %p12;
	and.b16  	%rs38, %rs36, 254;
	and.b32  	%r46, %r40, 254;
	setp.lt.u16 	%p13, %rs1, 3;
	selp.b32 	%r47, 1, -2, %p13;
	add.s32 	%r48, %r47, %r46;
	mul.lo.s32 	%r49, %r48, 3;
	add.s32 	%r50, %r45, %r49;
	mul.wide.u32 	%rd13, %r50, 4;
	add.s64 	%rd14, %rd1, %rd13;
	ld.local.u32 	%r51, [%rd14];
	add.s32 	%r52, %r50, %r41;
	shfl.sync.idx.b32	%r53|%p14, %r51, %r52, 31, 134217727;
	st.local.u32 	[%rd14], %r53;
	add.s16 	%rs39, %rs37, 3;
	and.b16  	%rs40, %rs39, 255;
	mul.lo.s16 	%rs41, %rs40, 86;
	shr.u16 	%rs42, %rs41, 8;
	mul.lo.s16 	%rs43, %rs42, 3;
	sub.s16 	%rs44, %rs39, %rs43;
	cvt.u32.u16 	%r54, %rs44;
	and.b32  	%r55, %r54, 255;
	add.s32 	%r56, %r49, %r55;
	mul.wide.u32 	%rd15, %r56, 4;
	add.s64 	%rd16, %rd1, %rd15;
	ld.local.u32 	%r57, [%rd16];
	add.s32 	%r58, %r56, %r41;
	shfl.sync.idx.b32	%r59|%p15, %r57, %r58, 31, 134217727;
	st.local.u32 	[%rd16], %r59;
	add.s16 	%rs45, %rs37, 5;
	and.b16  	%rs46, %rs45, 255;
	mul.lo.s16 	%rs47, %rs46, 86;
	shr.u16 	%rs48, %rs47, 8;
	mul.lo.s16 	%rs49, %rs48, 3;
	sub.s16 	%rs50, %rs45, %rs49;
	cvt.u32.u16 	%r60, %rs50;
	and.b32  	%r61, %r60, 255;
	add.s32 	%r62, %r49, %r61;
	mul.wide.u32 	%rd17, %r62, 4;
	add.s64 	%rd18, %rd1, %rd17;
	ld.local.u32 	%r63, [%rd18];
	add.s32 	%r64, %r62, %r41;
	shfl.sync.idx.b32	%r65|%p16, %r63, %r64, 31, 134217727;
	st.local.u32 	[%rd18], %r65;
	add.s16 	%rs51, %rs38, 3;
	and.b16  	%rs52, %rs51, 255;
	mul.lo.s16 	%rs53, %rs52, 86;
	shr.u16 	%rs54, %rs53, 8;
	mul.lo.s16 	%rs55, %rs54, 3;
	sub.s16 	%rs56, %rs51, %rs55;
	mul.lo.s16 	%rs57, %rs56, 3;
	cvt.u32.u16 	%r66, %rs57;
	and.b32  	%r67, %r66, 255;
	add.s32 	%r68, %r45, %r67;
	mul.wide.u32 	%rd19, %r68, 4;
	add.s64 	%rd20, %rd1, %rd19;
	ld.local.u32 	%r69, [%rd20];
	add.s32 	%r70, %r68, %r41;
	shfl.sync.idx.b32	%r71|%p17, %r69, %r70, 31, 134217727;
	st.local.u32 	[%rd20], %r71;
	add.s32 	%r72, %r55, %r67;
	mul.wide.u32 	%rd21, %r72, 4;
	add.s64 	%rd22, %rd1, %rd21;
	ld.local.u32 	%r73, [%rd22];
	add.s32 	%r74, %r72, %r41;
	shfl.sync.idx.b32	%r75|%p18, %r73, %r74, 31, 134217727;
	st.local.u32 	[%rd22], %r75;
	add.s32 	%r76, %r61, %r67;
	mul.wide.u32 	%rd23, %r76, 4;
	add.s64 	%rd24, %rd1, %rd23;
	ld.local.u32 	%r77, [%rd24];
	add.s32 	%r78, %r76, %r41;
	shfl.sync.idx.b32	%r79|%p19, %r77, %r78, 31, 134217727;
	st.local.u32 	[%rd24], %r79;
	add.s16 	%rs58, %rs38, 5;
	and.b16  	%rs59, %rs58, 255;
	mul.lo.s16 	%rs60, %rs59, 86;
	shr.u16 	%rs61, %rs60, 8;
	mul.lo.s16 	%rs62, %rs61, 3;
	sub.s16 	%rs63, %rs58, %rs62;
	mul.lo.s16 	%rs64, %rs63, 3;
	cvt.u32.u16 	%r80, %rs64;
	and.b32  	%r81, %r80, 255;
	add.s32 	%r82, %r45, %r81;
	mul.wide.u32 	%rd25, %r82, 4;
	add.s64 	%rd26, %rd1, %rd25;
	ld.local.u32 	%r83, [%rd26];
	add.s32 	%r84, %r82, %r41;
	shfl.sync.idx.b32	%r85|%p20, %r83, %r84, 31, 134217727;
	st.local.u32 	[%rd26], %r85;
	add.s32 	%r86, %r55, %r81;
	mul.wide.u32 	%rd27, %r86, 4;
	add.s64 	%rd28, %rd1, %rd27;
	ld.local.u32 	%r87, [%rd28];
	add.s32 	%r88, %r86, %r41;
	shfl.sync.idx.b32	%r89|%p21, %r87, %r88, 31, 134217727;
	st.local.u32 	[%rd28], %r89;
	add.s32 	%r90, %r61, %r81;
	mul.wide.u32 	%rd29, %r90, 4;
	add.s64 	%rd30, %rd1, %rd29;
	ld.local.u32 	%r91, [%rd30];
	add.s32 	%r92, %r90, %r41;
	shfl.sync.idx.b32	%r93|%p22, %r91, %r92, 31, 134217727;
	st.local.u32 	[%rd30], %r93;
	bar.warp.sync 	-1;
	bra.uni 	$L__BB1_4;
$L__BB1_3:
	cvt.u32.u16 	%r4, %rs1;
	mul.lo.s16 	%rs5, %rs1, 171;
	shr.u16 	%rs6, %rs5, 9;
	mul.lo.s16 	%rs7, %rs6, 3;
	sub.s16 	%rs8, %rs1, %rs7;
	cvt.u32.u16 	%r5, %rs8;
	and.b32  	%r6, %r5, 255;
	sub.s32 	%r7, %r4, %r6;
	mul.wide.u16 	%r8, %rs2, 9;
	add.s32 	%r9, %r7, %r8;
	shl.b16 	%rs9, %rs8, 1;
	add.s16 	%rs10, %rs9, 7;
	and.b16  	%rs11, %rs10, 255;
	mul.lo.s16 	%rs12, %rs11, 86;
	shr.u16 	%rs13, %rs12, 8;
	mul.lo.s16 	%rs14, %rs13, 3;
	sub.s16 	%rs15, %rs10, %rs14;
	cvt.u32.u16 	%r10, %rs15;
	and.b32  	%r11, %r10, 255;
	add.s32 	%r12, %r9, %r11;
	and.b16  	%rs16, %rs15, 255;
	mul.wide.u16 	%r13, %rs16, 3;
	mul.wide.u32 	%rd7, %r13, 4;
	add.s64 	%rd8, %rd1, %rd7;
	ld.local.u32 	%r14, [%rd8];
	shfl.sync.idx.b32	%r15|%p3, %r14, %r12, 31, 134217727;
	st.local.u32 	[%rd8], %r15;
	ld.local.u32 	%r16, [%rd8+4];
	shfl.sync.idx.b32	%r17|%p4, %r16, %r12, 31, 134217727;
	st.local.u32 	[%rd8+4], %r17;
	ld.local.u32 	%r18, [%rd8+8];
	shfl.sync.idx.b32	%r19|%p5, %r18, %r12, 31, 134217727;
	st.local.u32 	[%rd8+8], %r19;
	add.s16 	%rs17, %rs9, 5;
	and.b16  	%rs18, %rs17, 255;
	mul.lo.s16 	%rs19, %rs18, 86;
	shr.u16 	%rs20, %rs19, 8;
	mul.lo.s16 	%rs21, %rs20, 3;
	sub.s16 	%rs22, %rs17, %rs21;
	cvt.u32.u16 	%r20, %rs22;
	and.b32  	%r21, %r20, 255;
	add.s32 	%r22, %r9, %r21;
	and.b16  	%rs23, %rs22, 255;
	mul.wide.u16 	%r23, %rs23, 3;
	mul.wide.u32 	%rd9, %r23, 4;
	add.s64 	%rd10, %rd1, %rd9;
	ld.local.u32 	%r24, [%rd10];
	shfl.sync.idx.b32	%r25|%p6, %r24, %r22, 31, 134217727;
	st.local.u32 	[%rd10], %r25;
	ld.local.u32 	%r26, [%rd10+4];
	shfl.sync.idx.b32	%r27|%p7, %r26, %r22, 31, 134217727;
	st.local.u32 	[%rd10+4], %r27;
	ld.local.u32 	%r28, [%rd10+8];
	shfl.sync.idx.b32	%r29|%p8, %r28, %r22, 31, 134217727;
	st.local.u32 	[%rd10+8], %r29;
	add.s16 	%rs24, %rs9, 3;
	and.b16  	%rs25, %rs24, 255;
	mul.lo.s16 	%rs26, %rs25, 86;
	shr.u16 	%rs27, %rs26, 8;
	mul.lo.s16 	%rs28, %rs27, 3;
	sub.s16 	%rs29, %rs24, %rs28;
	cvt.u32.u16 	%r30, %rs29;
	and.b32  	%r31, %r30, 255;
	add.s32 	%r32, %r9, %r31;
	and.b16  	%rs30, %rs29, 255;
	mul.wide.u16 	%r33, %rs30, 3;
	mul.wide.u32 	%rd11, %r33, 4;
	add.s64 	%rd12, %rd1, %rd11;
	ld.local.u32 	%r34, [%rd12];
	shfl.sync.idx.b32	%r35|%p9, %r34, %r32, 31, 134217727;
	st.local.u32 	[%rd12], %r35;
	ld.local.u32 	%r36, [%rd12+4];
	shfl.sync.idx.b32	%r37|%p10, %r36, %r32, 31, 134217727;
	st.local.u32 	[%rd12+4], %r37;
	ld.local.u32 	%r38, [%rd12+8];
	shfl.sync.idx.b32	%r39|%p11, %r38, %r32, 31, 134217727;
	st.local.u32 	[%rd12+8], %r39;
	bar.warp.sync 	-1;
$L__BB1_4:
	ld.local.f32 	%f10, [%rd1];
	st.global.f32 	[%rd2], %f10;
	ld.local.f32 	%f11, [%rd1+4];
	st.global.f32 	[%rd2+4], %f11;
	ld.local.f32 	%f12, [%rd1+8];
	st.global.f32 	[%rd2+8], %f12;
	ld.local.f32 	%f13, [%rd1+12];
	st.global.f32 	[%rd2+12], %f13;
	ld.local.f32 	%f14, [%rd1+16];
	st.global.f32 	[%rd2+16], %f14;
	ld.local.f32 	%f15, [%rd1+20];
	st.global.f32 	[%rd2+20], %f15;
	ld.local.f32 	%f16, [%rd1+24];
	st.global.f32 	[%rd2+24], %f16;
	ld.local.f32 	%f17, [%rd1+28];
	st.global.f32 	[%rd2+28], %f17;
	ld.local.f32 	%f18, [%rd1+32];
	st.global.f32 	[%rd2+32], %f18;
	ret;

}
	// .globl	_Z23warpShuffleNxNTransposeILi4ELi2EEvPfi
.visible .entry _Z23warpShuffleNxNTransposeILi4ELi2EEvPfi(
	.param .u64 .ptr .align 1 _Z23warpShuffleNxNTransposeILi4ELi2EEvPfi_param_0,
	.param .u32 _Z23warpShuffleNxNTransposeILi4ELi2EEvPfi_param_1
)
{
	.local .align 16 .b8 	__local_depot2[64];
	.reg .b64 	%SP;
	.reg .b64 	%SPL;
	.reg .pred 	%p<35>;
	.reg .b32 	%r<137>;
	.reg .b32 	%f<33>;
	.reg .b64 	%rd<49>;

	mov.u64 	%SPL, __local_depot2;
	ld.param.u64 	%rd3, [_Z23warpShuffleNxNTransposeILi4ELi2EEvPfi_param_0];
	ld.param.u32 	%r3, [_Z23warpShuffleNxNTransposeILi4ELi2EEvPfi_param_1];
	cvta.to.global.u64 	%rd1, %rd3;
	add.u64 	%rd2, %SPL, 0;
	mov.u32 	%r1, %tid.x;
	and.b32  	%r2, %r1, 1008;
	shl.b32 	%r4, %r1, 4;
	mul.wide.u32 	%rd5, %r4, 4;
	add.s64 	%rd6, %rd1, %rd5;
	ld.global.f32 	%f1, [%rd6];
	ld.global.f32 	%f2, [%rd6+4];
	ld.global.f32 	%f3, [%rd6+8];
	ld.global.f32 	%f4, [%rd6+12];
	st.local.v4.f32 	[%rd2], {%f1, %f2, %f3, %f4};
	ld.global.f32 	%f5, [%rd6+16];
	ld.global.f32 	%f6, [%rd6+20];
	ld.global.f32 	%f7, [%rd6+24];
	ld.global.f32 	%f8, [%rd6+28];
	st.local.v4.f32 	[%rd2+16], {%f5, %f6, %f7, %f8};
	ld.global.f32 	%f9, [%rd6+32];
	ld.global.f32 	%f10, [%rd6+36];
	ld.global.f32 	%f11, [%rd6+40];
	ld.global.f32 	%f12, [%rd6+44];
	st.local.v4.f32 	[%rd2+32], {%f9, %f10, %f11, %f12};
	ld.global.f32 	%f13, [%rd6+48];
	ld.global.f32 	%f14, [%rd6+52];
	ld.global.f32 	%f15, [%rd6+56];
	ld.global.f32 	%f16, [%rd6+60];
	st.local.v4.f32 	[%rd2+48], {%f13, %f14, %f15, %f16};
	setp.eq.s32 	%p1, %r3, 2;
	@%p1 bra 	$L__BB2_3;
	setp.ne.s32 	%p2, %r3, 1;
	@%p2 bra 	$L__BB2_4;
	shr.u32 	%r57, %r1, 2;
	mul.lo.s32 	%r58, %r1, 3;
	add.s32 	%r59, %r58, 1;
	and.b32  	%r60, %r59, 3;
	mul.lo.s32 	%r61, %r57, 12;
	add.s32 	%r62, %r61, 4;
	and.b32  	%r63, %r62, 12;
	or.b32  	%r64, %r60, %r63;
	mul.wide.u32 	%rd15, %r64, 4;
	add.s64 	%rd16, %rd2, %rd15;
	ld.local.u32 	%r65, [%rd16];
	add.s32 	%r66, %r64, %r2;
	shfl.sync.idx.b32	%r67|%p19, %r65, %r66, 31, -1;
	st.local.u32 	[%rd16], %r67;
	and.b32  	%r68, %r58, 3;
	or.b32  	%r69, %r68, %r63;
	mul.wide.u32 	%rd17, %r69, 4;
	add.s64 	%rd18, %rd2, %rd17;
	ld.local.u32 	%r70, [%rd18];
	add.s32 	%r71, %r69, %r2;
	shfl.sync.idx.b32	%r72|%p20, %r70, %r71, 31, -1;
	st.local.u32 	[%rd18], %r72;
	add.s32 	%r73, %r58, -1;
	and.b32  	%r74, %r73, 3;
	or.b32  	%r75, %r74, %r63;
	mul.wide.u32 	%rd19, %r75, 4;
	add.s64 	%rd20, %rd2, %rd19;
	ld.local.u32 	%r76, [%rd20];
	add.s32 	%r77, %r75, %r2;
	shfl.sync.idx.b32	%r78|%p21, %r76, %r77, 31, -1;
	st.local.u32 	[%rd20], %r78;
	xor.b32  	%r79, %r68, 2;
	or.b32  	%r80, %r79, %r63;
	mul.wide.u32 	%rd21, %r80, 4;
	add.s64 	%rd22, %rd2, %rd21;
	ld.local.u32 	%r81, [%rd22];
	add.s32 	%r82, %r80, %r2;
	shfl.sync.idx.b32	%r83|%p22, %r81, %r82, 31, -1;
	st.local.u32 	[%rd22], %r83;
	and.b32  	%r84, %r61, 12;
	or.b32  	%r85, %r60, %r84;
	mul.wide.u32 	%rd23, %r85, 4;
	add.s64 	%rd24, %rd2, %rd23;
	ld.local.u32 	%r86, [%rd24];
	add.s32 	%r87, %r85, %r2;
	shfl.sync.idx.b32	%r88|%p23, %r86, %r87, 31, -1;
	st.local.u32 	[%rd24], %r88;
	or.b32  	%r89, %r68, %r84;
	mul.wide.u32 	%rd25, %r89, 4;
	add.s64 	%rd26, %rd2, %rd25;
	ld.local.u32 	%r90, [%rd26];
	add.s32 	%r91, %r89, %r2;
	shfl.sync.idx.b32	%r92|%p24, %r90, %r91, 31, -1;
	st.local.u32 	[%rd26], %r92;
	or.b32  	%r93, %r74, %r84;
	mul.wide.u32 	%rd27, %r93, 4;
	add.s64 	%rd28, %rd2, %rd27;
	ld.local.u32 	%r94, [%rd28];
	add.s32 	%r95, %r93, %r2;
	shfl.sync.idx.b32	%r96|%p25, %r94, %r95, 31, -1;
	st.local.u32 	[%rd28], %r96;
	or.b32  	%r97, %r79, %r84;
	mul.wide.u32 	%rd29, %r97, 4;
	add.s64 	%rd30, %rd2, %rd29;
	ld.local.u32 	%r98, [%rd30];
	add.s32 	%r99, %r97, %r2;
	shfl.sync.idx.b32	%r100|%p26, %r98, %r99, 31, -1;
	st.local.u32 	[%rd30], %r100;
	add.s32 	%r101, %r61, 12;
	and.b32  	%r102, %r101, 12;
	or.b32  	%r103, %r60, %r102;
	mul.wide.u32 	%rd31, %r103, 4;
	add.s64 	%rd32, %rd2, %rd31;
	ld.local.u32 	%r104, [%rd32];
	add.s32 	%r105, %r103, %r2;
	shfl.sync.idx.b32	%r106|%p27, %r104, %r105, 31, -1;
	st.local.u32 	[%rd32], %r106;
	or.b32  	%r107, %r68, %r102;
	mul.wide.u32 	%rd33, %r107, 4;
	add.s64 	%rd34, %rd2, %rd33;
	ld.local.u32 	%r108, [%rd34];
	add.s32 	%r109, %r107, %r2;
	shfl.sync.idx.b32	%r110|%p28, %r108, %r109, 31, -1;
	st.local.u32 	[%rd34], %r110;
	or.b32  	%r111, %r74, %r102;
	mul.wide.u32 	%rd35, %r111, 4;
	add.s64 	%rd36, %rd2, %rd35;
	ld.local.u32 	%r112, [%rd36];
	add.s32 	%r113, %r111, %r2;
	shfl.sync.idx.b32	%r114|%p29, %r112, %r113, 31, -1;
	st.local.u32 	[%rd36], %r114;
	or.b32  	%r115, %r79, %r102;
	mul.wide.u32 	%rd37, %r115, 4;
	add.s64 	%rd38, %rd2, %rd37;
	ld.local.u32 	%r116, [%rd38];
	add.s32 	%r117, %r115, %r2;
	shfl.sync.idx.b32	%r118|%p30, %r116, %r117, 31, -1;
	st.local.u32 	[%rd38], %r118;
	xor.b32  	%r119, %r84, 8;
	or.b32  	%r120, %r60, %r119;
	mul.wide.u32 	%rd39, %r120, 4;
	add.s64 	%rd40, %rd2, %rd39;
	ld.local.u32 	%r121, [%rd40];
	add.s32 	%r122, %r120, %r2;
	shfl.sync.idx.b32	%r123|%p31, %r121, %r122, 31, -1;
	st.local.u32 	[%rd40], %r123;
	or.b32  	%r124, %r68, %r119;
	mul.wide.u32 	%rd41, %r124, 4;
	add.s64 	%rd42, %rd2, %rd41;
	ld.local.u32 	%r125, [%rd42];
	add.s32 	%r126, %r124, %r2;
	shfl.sync.idx.b32	%r127|%p32, %r125, %r126, 31, -1;
	st.local.u32 	[%rd42], %r127;
	or.b32  	%r128, %r74, %r119;
	mul.wide.u32 	%rd43, %r128, 4;
	add.s64 	%rd44, %rd2, %rd43;
	ld.local.u32 	%r129, [%rd44];
	add.s32 	%r130, %r128, %r2;
	shfl.sync.idx.b32	%r131|%p33, %r129, %r130, 31, -1;
	st.local.u32 	[%rd44], %r131;
	or.b32  	%r132, %r79, %r119;
	mul.wide.u32 	%rd45, %r132, 4;
	add.s64 	%rd46, %rd2, %rd45;
	ld.local.u32 	%r133, [%rd46];
	add.s32 	%r134, %r132, %r2;
	shfl.sync.idx.b32	%r135|%p34, %r133, %r134, 31, -1;
	st.local.u32 	[%rd46], %r135;
	bar.warp.sync 	-1;
	bra.uni 	$L__BB2_4;
$L__BB2_3:
	and.b32  	%r5, %r1, 12;
	mul.lo.s32 	%r6, %r1, 3;
	add.s32 	%r7, %r2, %r5;
	add.s32 	%r8, %r6, 1;
	and.b32  	%r9, %r8, 3;
	add.s32 	%r10, %r7, %r9;
	shl.b32 	%r11, %r8, 2;
	and.b32  	%r12, %r11, 12;
	mul.wide.u32 	%rd7, %r12, 4;
	add.s64 	%rd8, %rd2, %rd7;
	ld.local.u32 	%r13, [%rd8];
	shfl.sync.idx.b32	%r14|%p3, %r13, %r10, 31, -1;
	st.local.u32 	[%rd8], %r14;
	ld.local.u32 	%r15, [%rd8+4];
	shfl.sync.idx.b32	%r16|%p4, %r15, %r10, 31, -1;
	st.local.u32 	[%rd8+4], %r16;
	ld.local.u32 	%r17, [%rd8+8];
	shfl.sync.idx.b32	%r18|%p5, %r17, %r10, 31, -1;
	st.local.u32 	[%rd8+8], %r18;
	ld.local.u32 	%r19, [%rd8+12];
	shfl.sync.idx.b32	%r20|%p6, %r19, %r10, 31, -1;
	st.local.u32 	[%rd8+12], %r20;
	and.b32  	%r21, %r6, 3;
	xor.b32  	%r22, %r21, 2;
	add.s32 	%r23, %r7, %r22;
	shl.b32 	%r24, %r6, 2;
	and.b32  	%r25, %r24, 12;
	xor.b32  	%r26, %r25, 8;
	mul.wide.u32 	%rd9, %r26, 4;
	add.s64 	%rd10, %rd2, %rd9;
	ld.local.u32 	%r27, [%rd10];
	shfl.sync.idx.b32	%r28|%p7, %r27, %r23, 31, -1;
	st.local.u32 	[%rd10], %r28;
	ld.local.u32 	%r29, [%rd10+4];
	shfl.sync.idx.b32	%r30|%p8, %r29, %r23, 31, -1;
	st.local.u32 	[%rd10+4], %r30;
	ld.local.u32 	%r31, [%rd10+8];
	shfl.sync.idx.b32	%r32|%p9, %r31, %r23, 31, -1;
	st.local.u32 	[%rd10+8], %r32;
	ld.local.u32 	%r33, [%rd10+12];
	shfl.sync.idx.b32	%r34|%p10, %r33, %r23, 31, -1;
	st.local.u32 	[%rd10+12], %r34;
	add.s32 	%r35, %r6, -1;
	and.b32  	%r36, %r35, 3;
	add.s32 	%r37, %r7, %r36;
	shl.b32 	%r38, %r35, 2;
	and.b32  	%r39, %r38, 12;
	mul.wide.u32 	%rd11, %r39, 4;
	add.s64 	%rd12, %rd2, %rd11;
	ld.local.u32 	%r40, [%rd12];
	shfl.sync.idx.b32	%r41|%p11, %r40, %r37, 31, -1;
	st.local.u32 	[%rd12], %r41;
	ld.local.u32 	%r42, [%rd12+4];
	shfl.sync.idx.b32	%r43|%p12, %r42, %r37, 31, -1;
	st.local.u32 	[%rd12+4], %r43;
	ld.local.u32 	%r44, [%rd12+8];
	shfl.sync.idx.b32	%r45|%p13, %r44, %r37, 31, -1;
	st.local.u32 	[%rd12+8], %r45;
	ld.local.u32 	%r46, [%rd12+12];
	shfl.sync.idx.b32	%r47|%p14, %r46, %r37, 31, -1;
	st.local.u32 	[%rd12+12], %r47;
	add.s32 	%r48, %r7, %r21;
	mul.wide.u32 	%rd13, %r25, 4;
	add.s64 	%rd14, %rd2, %rd13;
	ld.local.u32 	%r49, [%rd14];
	shfl.sync.idx.b32	%r50|%p15, %r49, %r48, 31, -1;
	st.local.u32 	[%rd14], %r50;
	ld.local.u32 	%r51, [%rd14+4];
	shfl.sync.idx.b32	%r52|%p16, %r51, %r48, 31, -1;
	st.local.u32 	[%rd14+4], %r52;
	ld.local.u32 	%r53, [%rd14+8];
	shfl.sync.idx.b32	%r54|%p17, %r53, %r48, 31, -1;
	st.local.u32 	[%rd14+8], %r54;
	ld.local.u32 	%r55, [%rd14+12];
	shfl.sync.idx.b32	%r56|%p18, %r55, %r48, 31, -1;
	st.local.u32 	[%rd14+12], %r56;
	bar.warp.sync 	-1;
$L__BB2_4:
	shl.b32 	%r136, %r1, 4;
	ld.local.v4.f32 	{%f17, %f18, %f19, %f20}, [%rd2];
	mul.wide.u32 	%rd47, %r136, 4;
	add.s64 	%rd48, %rd1, %rd47;
	st.global.f32 	[%rd48], %f17;
	st.global.f32 	[%rd48+4], %f18;
	st.global.f32 	[%rd48+8], %f19;
	st.global.f32 	[%rd48+12], %f20;
	ld.local.v4.f32 	{%f21, %f22, %f23, %f24}, [%rd2+16];
	st.global.f32 	[%rd48+16], %f21;
	st.global.f32 	[%rd48+20], %f22;
	st.global.f32 	[%rd48+24], %f23;
	st.global.f32 	[%rd48+28], %f24;
	ld.local.v4.f32 	{%f25, %f26, %f27, %f28}, [%rd2+32];
	st.global.f32 	[%rd48+32], %f25;
	st.global.f32 	[%rd48+36], %f26;
	st.global.f32 	[%rd48+40], %f27;
	st.global.f32 	[%rd48+44], %f28;
	ld.local.v4.f32 	{%f29, %f30, %f31, %f32}, [%rd2+48];
	st.global.f32 	[%rd48+48], %f29;
	st.global.f32 	[%rd48+52], %f30;
	st.global.f32 	[%rd48+56], %f31;
	st.global.f32 	[%rd48+60], %f32;
	ret;

}
	// .globl	_Z23warpShuffleNxNTransposeILi5ELi1EEvPfi
.visible .entry _Z23warpShuffleNxNTransposeILi5ELi1EEvPfi(
	.param .u64 .ptr .align 1 _Z23warpShuffleNxNTransposeILi5ELi1EEvPfi_param_0,
	.param .u32 _Z23warpShuffleNxNTransposeILi5ELi1EEvPfi_param_1
)
{
	.local .align 4 .b8 	__local_depot3[100];
	.reg .b64 	%SP;
	.reg .b64 	%SPL;
	.reg .pred 	%p<53>;
	.reg .b16 	%rs<116>;
	.reg .b32 	%r<201>;
	.reg .b32 	%f<51>;
	.reg .b64 	%rd<67>;

	mov.u64 	%SPL, __local_depot3;
	ld.param.u64 	%rd3, [_Z23warpShuffleNxNTransposeILi5ELi1EEvPfi_param_0];
	ld.param.u32 	%r1, [_Z23warpShuffleNxNTransposeILi5ELi1EEvPfi_param_1];
	cvta.to.global.u64 	%rd4, %rd3;
	add.u64 	%rd1, %SPL, 0;
	mov.u32 	%r2, %tid.x;
	cvt.u16.u32 	%rs3, %r2;
	mul.hi.u16 	%rs2, %rs3, 2622;
	mul.lo.s16 	%rs4, %rs2, 25;
	sub.s16 	%rs1, %rs3, %rs4;
	mul.lo.s32 	%r3, %r2, 25;
	mul.wide.u32 	%rd6, %r3, 4;
	add.s64 	%rd2, %rd4, %rd6;
	ld.global.f32 	%f1, [%rd2];
	st.local.f32 	[%rd1], %f1;
	ld.global.f32 	%f2, [%rd2+4];
	st.local.f32 	[%rd1+4], %f2;
	ld.global.f32 	%f3, [%rd2+8];
	st.local.f32 	[%rd1+8], %f3;
	ld.global.f32 	%f4, [%rd2+12];
	st.local.f32 	[%rd1+12], %f4;
	ld.global.f32 	%f5, [%rd2+16];
	st.local.f32 	[%rd1+16], %f5;
	ld.global.f32 	%f6, [%rd2+20];
	st.local.f32 	[%rd1+20], %f6;
	ld.global.f32 	%f7, [%rd2+24];
	st.local.f32 	[%rd1+24], %f7;
	ld.global.f32 	%f8, [%rd2+28];
	st.local.f32 	[%rd1+28], %f8;
	ld.global.f32 	%f9, [%rd2+32];
	st.local.f32 	[%rd1+32], %f9;
	ld.global.f32 	%f10, [%rd2+36];
	st.local.f32 	[%rd1+36], %f10;
	ld.global.f32 	%f11, [%rd2+40];
	st.local.f32 	[%rd1+40], %f11;
	ld.global.f32 	%f12, [%rd2+44];
	st.local.f32 	[%rd1+44], %f12;
	ld.global.f32 	%f13, [%rd2+48];
	st.local.f32 	[%rd1+48], %f13;
	ld.global.f32 	%f14, [%rd2+52];
	st.local.f32 	[%rd1+52], %f14;
	ld.global.f32 	%f15, [%rd2+56];
	st.local.f32 	[%rd1+56], %f15;
	ld.global.f32 	%f16, [%rd2+60];
	st.local.f32 	[%rd1+60], %f16;
	ld.global.f32 	%f17, [%rd2+64];
	st.local.f32 	[%rd1+64], %f17;
	ld.global.f32 	%f18, [%rd2+68];
	st.local.f32 	[%rd1+68], %f18;
	ld.global.f32 	%f19, [%rd2+72];
	st.local.f32 	[%rd1+72], %f19;
	ld.global.f32 	%f20, [%rd2+76];
	st.local.f32 	[%rd1+76], %f20;
	ld.global.f32 	%f21, [%rd2+80];
	st.local.f32 	[%rd1+80], %f21;
	ld.global.f32 	%f22, [%rd2+84];
	st.local.f32 	[%rd1+84], %f22;
	ld.global.f32 	%f23, [%rd2+88];
	st.local.f32 	[%rd1+88], %f23;
	ld.global.f32 	%f24, [%rd2+92];
	st.local.f32 	[%rd1+92], %f24;
	ld.global.f32 	%f25, [%rd2+96];
	st.local.f32 	[%rd1+96], %f25;
	setp.eq.s32 	%p1, %r1, 2;
	@%p1 bra 	$L__BB3_3;
	setp.ne.s32 	%p2, %r1, 1;
	@%p2 bra 	$L__BB3_4;
	mul.lo.s16 	%rs45, %rs1, 205;
	shr.u16 	%rs46, %rs45, 10;
	mul.lo.s16 	%rs47, %rs46, 5;
	sub.s16 	%rs48, %rs1, %rs47;
	shr.u16 	%rs49, %rs45, 8;
	mul.wide.u16 	%r80, %rs2, 25;
	shl.b16 	%rs50, %rs48, 2;
	or.b16  	%rs51, %rs50, 1;
	and.b16  	%rs52, %rs51, 253;
	mul.lo.s16 	%rs53, %rs52, 52;
	shr.u16 	%rs54, %rs53, 8;
	mul.lo.s16 	%rs55, %rs54, 5;
	sub.s16 	%rs56, %rs51, %rs55;
	cvt.u32.u16 	%r81, %rs56;
	and.b32  	%r82, %r81, 255;
	and.b16  	%rs57, %rs49, 252;
	or.b16  	%rs58, %rs57, 1;
	mul.lo.s16 	%rs59, %rs58, 103;
	shr.u16 	%rs60, %rs59, 9;
	mul.lo.s16 	%rs61, %rs60, 5;
	sub.s16 	%rs62, %rs58, %rs61;
	mul.lo.s16 	%rs63, %rs62, 5;
	cvt.u32.u16 	%r83, %rs63;
	and.b32  	%r84, %r83, 255;
	add.s32 	%r85, %r82, %r84;
	mul.wide.u32 	%rd17, %r85, 4;
	add.s64 	%rd18, %rd1, %rd17;
	ld.local.u32 	%r86, [%rd18];
	add.s32 	%r87, %r85, %r80;
	shfl.sync.idx.b32	%r88|%p28, %r86, %r87, 31, 33554431;
	st.local.u32 	[%rd18], %r88;
	add.s16 	%rs64, %rs50, 5;
	and.b16  	%rs65, %rs64, 253;
	mul.lo.s16 	%rs66, %rs65, 52;
	shr.u16 	%rs67, %rs66, 8;
	mul.lo.s16 	%rs68, %rs67, 5;
	sub.s16 	%rs69, %rs64, %rs68;
	cvt.u32.u16 	%r89, %rs69;
	and.b32  	%r90, %r89, 255;
	add.s32 	%r91, %r90, %r84;
	mul.wide.u32 	%rd19, %r91, 4;
	add.s64 	%rd20, %rd1, %rd19;
	ld.local.u32 	%r92, [%rd20];
	add.s32 	%r93, %r91, %r80;
	shfl.sync.idx.b32	%r94|%p29, %r92, %r93, 31, 33554431;
	st.local.u32 	[%rd20], %r94;
	add.s16 	%rs70, %rs50, 9;
	and.b16  	%rs71, %rs70, 253;
	mul.lo.s16 	%rs72, %rs71, 52;
	shr.u16 	%rs73, %rs72, 8;
	mul.lo.s16 	%rs74, %rs73, 5;
	sub.s16 	%rs75, %rs70, %rs74;
	cvt.u32.u16 	%r95, %rs75;
	and.b32  	%r96, %r95, 255;
	add.s32 	%r97, %r96, %r84;
	mul.wide.u32 	%rd21, %r97, 4;
	add.s64 	%rd22, %rd1, %rd21;
	ld.local.u32 	%r98, [%rd22];
	add.s32 	%r99, %r97, %r80;
	shfl.sync.idx.b32	%r100|%p30, %r98, %r99, 31, 33554431;
	st.local.u32 	[%rd22], %r100;
	add.s16 	%rs76, %rs50, 13;
	and.b16  	%rs77, %rs76, 253;
	mul.lo.s16 	%rs78, %rs77, 52;
	shr.u16 	%rs79, %rs78, 8;
	mul.lo.s16 	%rs80, %rs79, 5;
	sub.s16 	%rs81, %rs76, %rs80;
	cvt.u32.u16 	%r101, %rs81;
	and.b32  	%r102, %r101, 255;
	add.s32 	%r103, %r102, %r84;
	mul.wide.u32 	%rd23, %r103, 4;
	add.s64 	%rd24, %rd1, %rd23;
	ld.local.u32 	%r104, [%rd24];
	add.s32 	%r105, %r103, %r80;
	shfl.sync.idx.b32	%r106|%p31, %r104, %r105, 31, 33554431;
	st.local.u32 	[%rd24], %r106;
	add.s16 	%rs82, %rs50, 17;
	and.b16  	%rs83, %rs82, 253;
	mul.lo.s16 	%rs84, %rs83, 52;
	shr.u16 	%rs85, %rs84, 8;
	mul.lo.s16 	%rs86, %rs85, 5;
	sub.s16 	%rs87, %rs82, %rs86;
	cvt.u32.u16 	%r107, %rs87;
	and.b32  	%r108, %r107, 255;
	add.s32 	%r109, %r108, %r84;
	mul.wide.u32 	%rd25, %r109, 4;
	add.s64 	%rd26, %rd1, %rd25;
	ld.local.u32 	%r110, [%rd26];
	add.s32 	%r111, %r109, %r80;
	shfl.sync.idx.b32	%r112|%p32, %r110, %r111, 31, 33554431;
	st.local.u32 	[%rd26], %r112;
	add.s16 	%rs88, %rs57, 5;
	and.b16  	%rs89, %rs88, 253;
	mul.lo.s16 	%rs90, %rs89, 103;
	shr.u16 	%rs91, %rs90, 9;
	mul.lo.s16 	%rs92, %rs91, 5;
	sub.s16 	%rs93, %rs88, %rs92;
	mul.lo.s16 	%rs94, %rs93, 5;
	cvt.u32.u16 	%r113, %rs94;
	and.b32  	%r114, %r113, 255;
	add.s32 	%r115, %r82, %r114;
	mul.wide.u32 	%rd27, %r115, 4;
	add.s64 	%rd28, %rd1, %rd27;
	ld.local.u32 	%r116, [%rd28];
	add.s32 	%r117, %r115, %r80;
	shfl.sync.idx.b32	%r118|%p33, %r116, %r117, 31, 33554431;
	st.local.u32 	[%rd28], %r118;
	add.s32 	%r119, %r90, %r114;
	mul.wide.u32 	%rd29, %r119, 4;
	add.s64 	%rd30, %rd1, %rd29;
	ld.local.u32 	%r120, [%rd30];
	add.s32 	%r121, %r119, %r80;
	shfl.sync.idx.b32	%r122|%p34, %r120, %r121, 31, 33554431;
	st.local.u32 	[%rd30], %r122;
	add.s32 	%r123, %r96, %r114;
	mul.wide.u32 	%rd31, %r123, 4;
	add.s64 	%rd32, %rd1, %rd31;
	ld.local.u32 	%r124, [%rd32];
	add.s32 	%r125, %r123, %r80;
	shfl.sync.idx.b32	%r126|%p35, %r124, %r125, 31, 33554431;
	st.local.u32 	[%rd32], %r126;
	add.s32 	%r127, %r102, %r114;
	mul.wide.u32 	%rd33, %r127, 4;
	add.s64 	%rd34, %rd1, %rd33;
	ld.local.u32 	%r128, [%rd34];
	add.s32 	%r129, %r127, %r80;
	shfl.sync.idx.b32	%r130|%p36, %r128, %r129, 31, 33554431;
	st.local.u32 	[%rd34], %r130;
	add.s32 	%r131, %r108, %r114;
	mul.wide.u32 	%rd35, %r131, 4;
	add.s64 	%rd36, %rd1, %rd35;
	ld.local.u32 	%r132, [%rd36];
	add.s32 	%r133, %r131, %r80;
	shfl.sync.idx.b32	%r134|%p37, %r132, %r133, 31, 33554431;
	st.local.u32 	[%rd36], %r134;
	add.s16 	%rs95, %rs57, 9;
	and.b16  	%rs96, %rs95, 253;
	mul.lo.s16 	%rs97, %rs96, 103;
	shr.u16 	%rs98, %rs97, 9;
	mul.lo.s16 	%rs99, %rs98, 5;
	sub.s16 	%rs100, %rs95, %rs99;
	mul.lo.s16 	%rs101, %rs100, 5;
	cvt.u32.u16 	%r135, %rs101;
	and.b32  	%r136, %r135, 255;
	add.s32 	%r137, %r82, %r136;
	mul.wide.u32 	%rd37, %r137, 4;
	add.s64 	%rd38, %rd1, %rd37;
	ld.local.u32 	%r138, [%rd38];
	add.s32 	%r139, %r137, %r80;
	shfl.sync.idx.b32	%r140|%p38, %r138, %r139, 31, 33554431;
	st.local.u32 	[%rd38], %r140;
	add.s32 	%r141, %r90, %r136;
	mul.wide.u32 	%rd39, %r141, 4;
	add.s64 	%rd40, %rd1, %rd39;
	ld.local.u32 	%r142, [%rd40];
	add.s32 	%r143, %r141, %r80;
	shfl.sync.idx.b32	%r144|%p39, %r142, %r143, 31, 33554431;
	st.local.u32 	[%rd40], %r144;
	add.s32 	%r145, %r96, %r136;
	mul.wide.u32 	%rd41, %r145, 4;
	add.s64 	%rd42, %rd1, %rd41;
	ld.local.u32 	%r146, [%rd42];
	add.s32 	%r147, %r145, %r80;
	shfl.sync.idx.b32	%r148|%p40, %r146, %r147, 31, 33554431;
	st.local.u32 	[%rd42], %r148;
	add.s32 	%r149, %r102, %r136;
	mul.wide.u32 	%rd43, %r149, 4;
	add.s64 	%rd44, %rd1, %rd43;
	ld.local.u32 	%r150, [%rd44];
	add.s32 	%r151, %r149, %r80;
	shfl.sync.idx.b32	%r152|%p41, %r150, %r151, 31, 33554431;
	st.local.u32 	[%rd44], %r152;
	add.s32 	%r153, %r108, %r136;
	mul.wide.u32 	%rd45, %r153, 4;
	add.s64 	%rd46, %rd1, %rd45;
	ld.local.u32 	%r154, [%rd46];
	add.s32 	%r155, %r153, %r80;
	shfl.sync.idx.b32	%r156|%p42, %r154, %r155, 31, 33554431;
	st.local.u32 	[%rd46], %r156;
	add.s16 	%rs102, %rs57, 13;
	and.b16  	%rs103, %rs102, 253;
	mul.lo.s16 	%rs104, %rs103, 103;
	shr.u16 	%rs105, %rs104, 9;
	mul.lo.s16 	%rs106, %rs105, 5;
	sub.s16 	%rs107, %rs102, %rs106;
	mul.lo.s16 	%rs108, %rs107, 5;
	cvt.u32.u16 	%r157, %rs108;
	and.b32  	%r158, %r157, 255;
	add.s32 	%r159, %r82, %r158;
	mul.wide.u32 	%rd47, %r159, 4;
	add.s64 	%rd48, %rd1, %rd47;
	ld.local.u32 	%r160, [%rd48];
	add.s32 	%r161, %r159, %r80;
	shfl.sync.idx.b32	%r162|%p43, %r160, %r161, 31, 33554431;
	st.local.u32 	[%rd48], %r162;
	add.s32 	%r163, %r90, %r158;
	mul.wide.u32 	%rd49, %r163, 4;
	add.s64 	%rd50, %rd1, %rd49;
	ld.local.u32 	%r164, [%rd50];
	add.s32 	%r165, %r163, %r80;
	shfl.sync.idx.b32	%r166|%p44, %r164, %r165, 31, 33554431;
	st.local.u32 	[%rd50], %r166;
	add.s32 	%r167, %r96, %r158;
	mul.wide.u32 	%rd51, %r167, 4;
	add.s64 	%rd52, %rd1, %rd51;
	ld.local.u32 	%r168, [%rd52];
	add.s32 	%r169, %r167, %r80;
	shfl.sync.idx.b32	%r170|%p45, %r168, %r169, 31, 33554431;
	st.local.u32 	[%rd52], %r170;
	add.s32 	%r171, %r102, %r158;
	mul.wide.u32 	%rd53, %r171, 4;
	add.s64 	%rd54, %rd1, %rd53;
	ld.local.u32 	%r172, [%rd54];
	add.s32 	%r173, %r171, %r80;
	shfl.sync.idx.b32	%r174|%p46, %r172, %r173, 31, 33554431;
	st.local.u32 	[%rd54], %r174;
	add.s32 	%r175, %r108, %r158;
	mul.wide.u32 	%rd55, %r175, 4;
	add.s64 	%rd56, %rd1, %rd55;
	ld.local.u32 	%r176, [%rd56];
	add.s32 	%r177, %r175, %r80;
	shfl.sync.idx.b32	%r178|%p47, %r176, %r177, 31, 33554431;
	st.local.u32 	[%rd56], %r178;
	add.s16 	%rs109, %rs57, 17;
	and.b16  	%rs110, %rs109, 253;
	mul.lo.s16 	%rs111, %rs110, 103;
	shr.u16 	%rs112, %rs111, 9;
	mul.lo.s16 	%rs113, %rs112, 5;
	sub.s16 	%rs114, %rs109, %rs113;
	mul.lo.s16 	%rs115, %rs114, 5;
	cvt.u32.u16 	%r179, %rs115;
	and.b32  	%r180, %r179, 255;
	add.s32 	%r181, %r82, %r180;
	mul.wide.u32 	%rd57, %r181, 4;
	add.s64 	%rd58, %rd1, %rd57;
	ld.local.u32 	%r182, [%rd58];
	add.s32 	%r183, %r181, %r80;
	shfl.sync.idx.b32	%r184|%p48, %r182, %r183, 31, 33554431;
	st.local.u32 	[%rd58], %r184;
	add.s32 	%r185, %r90, %r180;
	mul.wide.u32 	%rd59, %r185, 4;
	add.s64 	%rd60, %rd1, %rd59;
	ld.local.u32 	%r186, [%rd60];
	add.s32 	%r187, %r185, %r80;
	shfl.sync.idx.b32	%r188|%p49, %r186, %r187, 31, 33554431;
	st.local.u32 	[%rd60], %r188;
	add.s32 	%r189, %r96, %r180;
	mul.wide.u32 	%rd61, %r189, 4;
	add.s64 	%rd62, %rd1, %rd61;
	ld.local.u32 	%r190, [%rd62];
	add.s32 	%r191, %r189, %r80;
	shfl.sync.idx.b32	%r192|%p50, %r190, %r191, 31, 33554431;
	st.local.u32 	[%rd62], %r192;
	add.s32 	%r193, %r102, %r180;
	mul.wide.u32 	%rd63, %r193, 4;
	add.s64 	%rd64, %rd1, %rd63;
	ld.local.u32 	%r194, [%rd64];
	add.s32 	%r195, %r193, %r80;
	shfl.sync.idx.b32	%r196|%p51, %r194, %r195, 31, 33554431;
	st.local.u32 	[%rd64], %r196;
	add.s32 	%r197, %r108, %r180;
	mul.wide.u32 	%rd65, %r197, 4;
	add.s64 	%rd66, %rd1, %rd65;
	ld.local.u32 	%r198, [%rd66];
	add.s32 	%r199, %r197, %r80;
	shfl.sync.idx.b32	%r200|%p52, %r198, %r199, 31, 33554431;
	st.local.u32 	[%rd66], %r200;
	bar.warp.sync 	-1;
	bra.uni 	$L__BB3_4;
$L__BB3_3:
	cvt.u32.u16 	%r4, %rs1;
	mul.lo.s16 	%rs5, %rs1, 205;
	shr.u16 	%rs6, %rs5, 10;
	mul.lo.s16 	%rs7, %rs6, 5;
	sub.s16 	%rs8, %rs1, %rs7;
	cvt.u32.u16 	%r5, %rs8;
	and.b32  	%r6, %r5, 255;
	sub.s32 	%r7, %r4, %r6;
	mul.wide.u16 	%r8, %rs2, 25;
	add.s32 	%r9, %r7, %r8;
	shl.b16 	%rs9, %rs8, 2;
	add.s16 	%rs10, %rs9, 21;
	and.b16  	%rs11, %rs10, 253;
	mul.lo.s16 	%rs12, %rs11, 52;
	shr.u16 	%rs13, %rs12, 8;
	mul.lo.s16 	%rs14, %rs13, 5;
	sub.s16 	%rs15, %rs10, %rs14;
	cvt.u32.u16 	%r10, %rs15;
	and.b32  	%r11, %r10, 255;
	add.s32 	%r12, %r9, %r11;
	and.b16  	%rs16, %rs15, 255;
	mul.wide.u16 	%r13, %rs16, 5;
	mul.wide.u32 	%rd7, %r13, 4;
	add.s64 	%rd8, %rd1, %rd7;
	ld.local.u32 	%r14, [%rd8];
	shfl.sync.idx.b32	%r15|%p3, %r14, %r12, 31, 33554431;
	st.local.u32 	[%rd8], %r15;
	ld.local.u32 	%r16, [%rd8+4];
	shfl.sync.idx.b32	%r17|%p4, %r16, %r12, 31, 33554431;
	st.local.u32 	[%rd8+4], %r17;
	ld.local.u32 	%r18, [%rd8+8];
	shfl.sync.idx.b32	%r19|%p5, %r18, %r12, 31, 33554431;
	st.local.u32 	[%rd8+8], %r19;
	ld.local.u32 	%r20, [%rd8+12];
	shfl.sync.idx.b32	%r21|%p6, %r20, %r12, 31, 33554431;
	st.local.u32 	[%rd8+12], %r21;
	ld.local.u32 	%r22, [%rd8+16];
	shfl.sync.idx.b32	%r23|%p7, %r22, %r12, 31, 33554431;
	st.local.u32 	[%rd8+16], %r23;
	add.s16 	%rs17, %rs9, 17;
	and.b16  	%rs18, %rs17, 253;
	mul.lo.s16 	%rs19, %rs18, 52;
	shr.u16 	%rs20, %rs19, 8;
	mul.lo.s16 	%rs21, %rs20, 5;
	sub.s16 	%rs22, %rs17, %rs21;
	cvt.u32.u16 	%r24, %rs22;
	and.b32  	%r25, %r24, 255;
	add.s32 	%r26, %r9, %r25;
	and.b16  	%rs23, %rs22, 255;
	mul.wide.u16 	%r27, %rs23, 5;
	mul.wide.u32 	%rd9, %r27, 4;
	add.s64 	%rd10, %rd1, %rd9;
	ld.local.u32 	%r28, [%rd10];
	shfl.sync.idx.b32	%r29|%p8, %r28, %r26, 31, 33554431;
	st.local.u32 	[%rd10], %r29;
	ld.local.u32 	%r30, [%rd10+4];
	shfl.sync.idx.b32	%r31|%p9, %r30, %r26, 31, 33554431;
	st.local.u32 	[%rd10+4], %r31;
	ld.local.u32 	%r32, [%rd10+8];
	shfl.sync.idx.b32	%r33|%p10, %r32, %r26, 31, 33554431;
	st.local.u32 	[%rd10+8], %r33;
	ld.local.u32 	%r34, [%rd10+12];
	shfl.sync.idx.b32	%r35|%p11, %r34, %r26, 31, 33554431;
	st.local.u32 	[%rd10+12], %r35;
	ld.local.u32 	%r36, [%rd10+16];
	shfl.sync.idx.b32	%r37|%p12, %r36, %r26, 31, 33554431;
	st.local.u32 	[%rd10+16], %r37;
	add.s16 	%rs24, %rs9, 13;
	and.b16  	%rs25, %rs24, 253;
	mul.lo.s16 	%rs26, %rs25, 52;
	shr.u16 	%rs27, %rs26, 8;
	mul.lo.s16 	%rs28, %rs27, 5;
	sub.s16 	%rs29, %rs24, %rs28;
	cvt.u32.u16 	%r38, %rs29;
	and.b32  	%r39, %r38, 255;
	add.s32 	%r40, %r9, %r39;
	and.b16  	%rs30, %rs29, 255;
	mul.wide.u16 	%r41, %rs30, 5;
	mul.wide.u32 	%rd11, %r41, 4;
	add.s64 	%rd12, %rd1, %rd11;
	ld.local.u32 	%r42, [%rd12];
	shfl.sync.idx.b32	%r43|%p13, %r42, %r40, 31, 33554431;
	st.local.u32 	[%rd12], %r43;
	ld.local.u32 	%r44, [%rd12+4];
	shfl.sync.idx.b32	%r45|%p14, %r44, %r40, 31, 33554431;
	st.local.u32 	[%rd12+4], %r45;
	ld.local.u32 	%r46, [%rd12+8];
	shfl.sync.idx.b32	%r47|%p15, %r46, %r40, 31, 33554431;
	st.local.u32 	[%rd12+8], %r47;
	ld.local.u32 	%r48, [%rd12+12];
	shfl.sync.idx.b32	%r49|%p16, %r48, %r40, 31, 33554431;
	st.local.u32 	[%rd12+12], %r49;
	ld.local.u32 	%r50, [%rd12+16];
	shfl.sync.idx.b32	%r51|%p17, %r50, %r40, 31, 33554431;
	st.local.u32 	[%rd12+16], %r51;
	add.s16 	%rs31, %rs9, 9;
	and.b16  	%rs32, %rs31, 253;
	mul.lo.s16 	%rs33, %rs32, 52;
	shr.u16 	%rs34, %rs33, 8;
	mul.lo.s16 	%rs35, %rs34, 5;
	sub.s16 	%rs36, %rs31, %rs35;
	cvt.u32.u16 	%r52, %rs36;
	and.b32  	%r53, %r52, 255;
	add.s32 	%r54, %r9, %r53;
	and.b16  	%rs37, %rs36, 255;
	mul.wide.u16 	%r55, %rs37, 5;
	mul.wide.u32 	%rd13, %r55, 4;
	add.s64 	%rd14, %rd1, %rd13;
	ld.local.u32 	%r56, [%rd14];
	shfl.sync.idx.b32	%r57|%p18, %r56, %r54, 31, 33554431;
	st.local.u32 	[%rd14], %r57;
	ld.local.u32 	%r58, [%rd14+4];
	shfl.sync.idx.b32	%r59|%p19, %r58, %r54, 31, 33554431;
	st.local.u32 	[%rd14+4], %r59;
	ld.local.u32 	%r60, [%rd14+8];
	shfl.sync.idx.b32	%r61|%p20, %r60, %r54, 31, 33554431;
	st.local.u32 	[%rd14+8], %r61;
	ld.local.u32 	%r62, [%rd14+12];
	shfl.sync.idx.b32	%r63|%p21, %r62, %r54, 31, 33554431;
	st.local.u32 	[%rd14+12], %r63;
	ld.local.u32 	%r64, [%rd14+16];
	shfl.sync.idx.b32	%r65|%p22, %r64, %r54, 31, 33554431;
	st.local.u32 	[%rd14+16], %r65;
	add.s16 	%rs38, %rs9, 5;
	and.b16  	%rs39, %rs38, 253;
	mul.lo.s16 	%rs40, %rs39, 52;
	shr.u16 	%rs41, %rs40, 8;
	mul.lo.s16 	%rs42, %rs41, 5;
	sub.s16 	%rs43, %rs38, %rs42;
	cvt.u32.u16 	%r66, %rs43;
	and.b32  	%r67, %r66, 255;
	add.s32 	%r68, %r9, %r67;
	and.b16  	%rs44, %rs43, 255;
	mul.wide.u16 	%r69, %rs44, 5;
	mul.wide.u32 	%rd15, %r69, 4;
	add.s64 	%rd16, %rd1, %rd15;
	ld.local.u32 	%r70, [%rd16];
	shfl.sync.idx.b32	%r71|%p23, %r70, %r68, 31, 33554431;
	st.local.u32 	[%rd16], %r71;
	ld.local.u32 	%r72, [%rd16+4];
	shfl.sync.idx.b32	%r73|%p24, %r72, %r68, 31, 33554431;
	st.local.u32 	[%rd16+4], %r73;
	ld.local.u32 	%r74, [%rd16+8];
	shfl.sync.idx.b32	%r75|%p25, %r74, %r68, 31, 33554431;
	st.local.u32 	[%rd16+8], %r75;
	ld.local.u32 	%r76, [%rd16+12];
	shfl.sync.idx.b32	%r77|%p26, %r76, %r68, 31, 33554431;
	st.local.u32 	[%rd16+12], %r77;
	ld.local.u32 	%r78, [%rd16+16];
	shfl.sync.idx.b32	%r79|%p27, %r78, %r68, 31, 33554431;
	st.local.u32 	[%rd16+16], %r79;
	bar.warp.sync 	-1;
$L__BB3_4:
	ld.local.f32 	%f26, [%rd1];
	st.global.f32 	[%rd2], %f26;
	ld.local.f32 	%f27, [%rd1+4];
	st.global.f32 	[%rd2+4], %f27;
	ld.local.f32 	%f28, [%rd1+8];
	st.global.f32 	[%rd2+8], %f28;
	ld.local.f32 	%f29, [%rd1+12];
	st.global.f32 	[%rd2+12], %f29;
	ld.local.f32 	%f30, [%rd1+16];
	st.global.f32 	[%rd2+16], %f30;
	ld.local.f32 	%f31, [%rd1+20];
	st.global.f32 	[%rd2+20], %f31;
	ld.local.f32 	%f32, [%rd1+24];
	st.global.f32 	[%rd2+24], %f32;
	ld.local.f32 	%f33, [%rd1+28];
	st.global.f32 	[%rd2+28], %f33;
	ld.local.f32 	%f34, [%rd1+32];
	st.global.f32 	[%rd2+32], %f34;
	ld.local.f32 	%f35, [%rd1+36];
	st.global.f32 	[%rd2+36], %f35;
	ld.local.f32 	%f36, [%rd1+40];
	st.global.f32 	[%rd2+40], %f36;
	ld.local.f32 	%f37, [%rd1+44];
	st.global.f32 	[%rd2+44], %f37;
	ld.local.f32 	%f38, [%rd1+48];
	st.global.f32 	[%rd2+48], %f38;
	ld.local.f32 	%f39, [%rd1+52];
	st.global.f32 	[%rd2+52], %f39;
	ld.local.f32 	%f40, [%rd1+56];
	st.global.f32 	[%rd2+56], %f40;
	ld.local.f32 	%f41, [%rd1+60];
	st.global.f32 	[%rd2+60], %f41;
	ld.local.f32 	%f42, [%rd1+64];
	st.global.f32 	[%rd2+64], %f42;
	ld.local.f32 	%f43, [%rd1+68];
	st.global.f32 	[%rd2+68], %f43;
	ld.local.f32 	%f44, [%rd1+72];
	st.global.f32 	[%rd2+72], %f44;
	ld.local.f32 	%f45, [%rd1+76];
	st.global.f32 	[%rd2+76], %f45;
	ld.local.f32 	%f46, [%rd1+80];
	st.global.f32 	[%rd2+80], %f46;
	ld.local.f32 	%f47, [%rd1+84];
	st.global.f32 	[%rd2+84], %f47;
	ld.local.f32 	%f48, [%rd1+88];
	st.global.f32 	[%rd2+88], %f48;
	ld.local.f32 	%f49, [%rd1+92];
	st.global.f32 	[%rd2+92], %f49;
	ld.local.f32 	%f50, [%rd1+96];
	st.global.f32 	[%rd2+96], %f50;
	ret;

}


// ===== COMPILED SASS (sm_100) =====

	.target	sm_100

	.elftype	@"ET_EXEC"


//--------------------- .note.nv.tkinfo           --------------------------
	.section	.note.nv.tkinfo,"",@"SHT_NOTE"
	.sectionflags	@"SHF_NOTE_NV_TKINFO"
	.tkinfo
        /*0018*/ 	.word	0x00000002
        /*0030*/ 	.string	""
        /*0030*/ 	.string	"ptxas"
        /*0030*/ 	.string	"Cuda compilation tools, release 13.0, V13.0.88"
        /*0030*/ 	.string	"Build cuda_13.0.r13.0/compiler.36424714_0"
        /*0030*/ 	.string	"-arch sm_100 -m 64 "



//--------------------- .note.nv.cuinfo           --------------------------
	.section	.note.nv.cuinfo,"",@"SHT_NOTE"
	.sectionflags	@"SHF_NOTE_NV_CUINFO"
        /*0018*/ 	.short	0x0002
        /*001a*/ 	.short	0x0064
        /*001c*/ 	.short	0x0082
	.zero		2


//--------------------- .nv.info                  --------------------------
	.section	.nv.info,"",@"SHT_CUDA_INFO"
	.align	4


	//----- nvinfo : EIATTR_REGCOUNT
	.align		4
        /*0000*/ 	.byte	0x04, 0x2f
        /*0002*/ 	.short	(.L_1 - .L_0)
	.align		4
.L_0:
        /*0004*/ 	.word	index@(_Z23warpShuffleNxNTransposeILi2ELi4EEvPfi)
        /*0008*/ 	.word	0x00000016


	//----- nvinfo : EIATTR_FRAME_SIZE
	.align		4
.L_1:
        /*000c*/ 	.byte	0x04, 0x11
        /*000e*/ 	.short	(.L_3 - .L_2)
	.align		4
.L_2:
        /*0010*/ 	.word	index@(_Z23warpShuffleNxNTransposeILi2ELi4EEvPfi)
        /*0014*/ 	.word	0x00000000


	//----- nvinfo : EIATTR_REGCOUNT
	.align		4
.L_3:
        /*0018*/ 	.byte	0x04, 0x2f
        /*001a*/ 	.short	(.L_5 - .L_4)
	.align		4
.L_4:
        /*001c*/ 	.word	index@(_Z23warpShuffleNxNTransposeILi3ELi3EEvPfi)
        /*0020*/ 	.word	0x00000017


	//----- nvinfo : EIATTR_FRAME_SIZE
	.align		4
.L_5:
        /*0024*/ 	.byte	0x04, 0x11
        /*0026*/ 	.short	(.L_7 - .L_6)
	.align		4
.L_6:
        /*0028*/ 	.word	index@(_Z23warpShuffleNxNTransposeILi3ELi3EEvPfi)
        /*002c*/ 	.word	0x00000028


	//----- nvinfo : EIATTR_REGCOUNT
	.align		4
.L_7:
        /*0030*/ 	.byte	0x04, 0x2f
        /*0032*/ 	.short	(.L_9 - .L_8)
	.align		4
.L_8:
        /*0034*/ 	.word	index@(_Z23warpShuffleNxNTransposeILi4ELi2EEvPfi)
        /*0038*/ 	.word	0x0000001e


	//----- nvinfo : EIATTR_FRAME_SIZE
	.align		4
.L_9:
        /*003c*/ 	.byte	0x04, 0x11
        /*003e*/ 	.short	(.L_11 - .L_10)
	.align		4
.L_10:
        /*0040*/ 	.word	index@(_Z23warpShuffleNxNTransposeILi4ELi2EEvPfi)
        /*0044*/ 	.word	0x00000040


	//----- nvinfo : EIATTR_REGCOUNT
	.align		4
.L_11:
        /*0048*/ 	.byte	0x04, 0x2f
        /*004a*/ 	.short	(.L_13 - .L_12)
	.align		4
.L_12:
        /*004c*/ 	.word	index@(_Z23warpShuffleNxNTransposeILi5ELi1EEvPfi)
        /*0050*/ 	.word	0x00000020


	//----- nvinfo : EIATTR_FRAME_SIZE
	.align		4
.L_13:
        /*0054*/ 	.byte	0x04, 0x11
        /*0056*/ 	.short	(.L_15 - .L_14)
	.align		4
.L_14:
        /*0058*/ 	.word	index@(_Z23warpShuffleNxNTransposeILi5ELi1EEvPfi)
        /*005c*/ 	.word	0x00000068


	//----- nvinfo : EIATTR_MIN_STACK_SIZE
	.align		4
.L_15:
        /*0060*/ 	.byte	0x04, 0x12
        /*0062*/ 	.short	(.L_17 - .L_16)
	.align		4
.L_16:
        /*0064*/ 	.word	index@(_Z23warpShuffleNxNTransposeILi5ELi1EEvPfi)
        /*0068*/ 	.word	0x00000068


	//----- nvinfo : EIATTR_MIN_STACK_SIZE
	.align		4
.L_17:
        /*006c*/ 	.byte	0x04, 0x12
        /*006e*/ 	.short	(.L_19 - .L_18)
	.align		4
.L_18:
        /*0070*/ 	.word	index@(_Z23warpShuffleNxNTransposeILi4ELi2EEvPfi)
        /*0074*/ 	.word	0x00000040


	//----- nvinfo : EIATTR_MIN_STACK_SIZE
	.align		4
.L_19:
        /*0078*/ 	.byte	0x04, 0x12
        /*007a*/ 	.short	(.L_21 - .L_20)
	.align		4
.L_20:
        /*007c*/ 	.word	index@(_Z23warpShuffleNxNTransposeILi3ELi3EEvPfi)
        /*0080*/ 	.word	0x00000028


	//----- nvinfo : EIATTR_MIN_STACK_SIZE
	.align		4
.L_21:
        /*0084*/ 	.byte	0x04, 0x12
        /*0086*/ 	.short	(.L_23 - .L_22)
	.align		4
.L_22:
        /*0088*/ 	.word	index@(_Z23warpShuffleNxNTransposeILi2ELi4EEvPfi)
        /*008c*/ 	.word	0x00000000
.L_23:


//--------------------- .nv.compat                --------------------------
	.section	.nv.compat,"",@"SHT_CUDA_COMPAT_INFO"
	.align	4
        /*0000*/ 	.byte	0x02, 0x09, 0x00, 0x00, 0x02, 0x02, 0x01, 0x00, 0x02, 0x05, 0x05, 0x00, 0x03, 0x07, 0x01, 0x01
        /*0010*/ 	.byte	0x02, 0x03, 0x00, 0x00, 0x02, 0x06, 0x01, 0x00, 0x04, 0x0b, 0x08, 0x00, 0x09, 0x00, 0x00, 0x00
        /*0020*/ 	.byte	0x00, 0x00, 0x00, 0x00


//--------------------- .nv.info._Z23warpShuffleNxNTransposeILi5ELi1EEvPfi --------------------------
	.section	.nv.info._Z23warpShuffleNxNTransposeILi5ELi1EEvPfi,"",@"SHT_CUDA_INFO"
	.sectionflags	@""
	.align	4


	//----- nvinfo : EIATTR_CUDA_API_VERSION
	.align		4
        /*0000*/ 	.byte	0x04, 0x37
        /*0002*/ 	.short	(.L_25 - .L_24)
.L_24:
        /*0004*/ 	.word	0x00000082


	//----- nvinfo : EIATTR_KPARAM_INFO
	.align		4
.L_25:
        /*0008*/ 	.byte	0x04, 0x17
        /*000a*/ 	.short	(.L_27 - .L_26)
.L_26:
        /*000c*/ 	.word	0x00000000
        /*0010*/ 	.short	0x0001
        /*0012*/ 	.short	0x0008
        /*0014*/ 	.byte	0x00, 0xf0, 0x11, 0x00


	//----- nvinfo : EIATTR_KPARAM_INFO
	.align		4
.L_27:
        /*0018*/ 	.byte	0x04, 0x17
        /*001a*/ 	.short	(.L_29 - .L_28)
.L_28:
        /*001c*/ 	.word	0x00000000
        /*0020*/ 	.short	0x0000
        /*0022*/ 	.short	0x0000
        /*0024*/ 	.byte	0x00, 0xf5, 0x21, 0x00


	//----- nvinfo : EIATTR_SPARSE_MMA_MASK
	.align		4
.L_29:
        /*0028*/ 	.byte	0x03, 0x50
        /*002a*/ 	.short	0x0000


	//----- nvinfo : EIATTR_MAXREG_COUNT
	.align		4
        /*002c*/ 	.byte	0x03, 0x1b
        /*002e*/ 	.short	0x00ff


	//----- nvinfo : EIATTR_MERCURY_ISA_VERSION
	.align		4
        /*0030*/ 	.byte	0x03, 0x5f
        /*0032*/ 	.short	0x0101


	//----- nvinfo : EIATTR_COOP_GROUP_MASK_REGIDS
	.align		4
        /*0034*/ 	.byte	0x04, 0x29
        /*0036*/ 	.short	(.L_31 - .L_30)


	//   ....[0]....
.L_30:
        /*0038*/ 	.word	0x05000005


	//   ....[1]....
        /*003c*/ 	.word	0x05000005


	//   ....[2]....
        /*0040*/ 	.word	0x05000005


	//   ....[3]....
        /*0044*/ 	.word	0x05000005


	//   ....[4]....
        /*0048*/ 	.word	0x05000005


	//   ....[5]....
        /*004c*/ 	.word	0x05000005


	//   ....[6]....
        /*0050*/ 	.word	0x05000005


	//   ....[7]....
        /*0054*/ 	.word	0x05000005


	//   ....[8]....
        /*0058*/ 	.word	0x05000005


	//   ....[9]....
        /*005c*/ 	.word	0x05000005


	//   ....[10]....
        /*0060*/ 	.word	0x05000005


	//   ....[11]....
        /*0064*/ 	.word	0x05000005


	//   ....[12]....
        /*0068*/ 	.word	0x05000005


	//   ....[13]....
        /*006c*/ 	.word	0x05000005


	//   ....[14]....
        /*0070*/ 	.word	0x05000005


	//   ....[15]....
        /*0074*/ 	.word	0x05000005


	//   ....[16]....
        /*0078*/ 	.word	0x05000005


	//   ....[17]....
        /*007c*/ 	.word	0x05000005


	//   ....[18]....
        /*0080*/ 	.word	0x05000005


	//   ....[19]....
        /*0084*/ 	.word	0x05000005


	//   ....[20]....
        /*0088*/ 	.word	0x05000005


	//   ....[21]....
        /*008c*/ 	.word	0x05000005


	//   ....[22]....
        /*0090*/ 	.word	0x05000005


	//   ....[23]....
        /*0094*/ 	.word	0x05000005


	//   ....[24]....
        /*0098*/ 	.word	0x05000005


	//   ....[25]....
        /*009c*/ 	.word	0xffffffff


	//   ....[26]....
        /*00a0*/ 	.word	0x05000003


	//   ....[27]....
        /*00a4*/ 	.word	0x05000003


	//   ....[28]....
        /*00a8*/ 	.word	0x05000003


	//   ....[29]....
        /*00ac*/ 	.word	0x05000003


	//   ....[30]....
        /*00b0*/ 	.word	0x05000003


	//   ....[31]....
        /*00b4*/ 	.word	0x05000003


	//   ....[32]....
        /*00b8*/ 	.word	0x05000003


	//   ....[33]....
        /*00bc*/ 	.word	0x05000003


	//   ....[34]....
        /*00c0*/ 	.word	0x05000003


	//   ....[35]....
        /*00c4*/ 	.word	0x05000003


	//   ....[36]....
        /*00c8*/ 	.word	0x05000003


	//   ....[37]....
        /*00cc*/ 	.word	0x05000003


	//   ....[38]....
        /*00d0*/ 	.word	0x05000003


	//   ....[39]....
        /*00d4*/ 	.word	0x05000003


	//   ....[40]....
        /*00d8*/ 	.word	0x05000003


	//   ....[41]....
        /*00dc*/ 	.word	0x05000003


	//   ....[42]....
        /*00e0*/ 	.word	0x05000003


	//   ....[43]....
        /*00e4*/ 	.word	0x05000003


	//   ....[44]....
        /*00e8*/ 	.word	0x05000003


	//   ....[45]....
        /*00ec*/ 	.word	0x05000003


	//   ....[46]....
        /*00f0*/ 	.word	0x05000003


	//   ....[47]....
        /*00f4*/ 	.word	0x05000003


	//   ....[48]....
        /*00f8*/ 	.word	0x05000003


	//   ....[49]....
        /*00fc*/ 	.word	0x05000003


	//   ....[50]....
        /*0100*/ 	.word	0x05000003


	//   ....[51]....
        /*0104*/ 	.word	0xffffffff


	//----- nvinfo : EIATTR_COOP_GROUP_INSTR_OFFSETS
	.align		4
.L_31:
        /*0108*/ 	.byte	0x04, 0x28
        /*010a*/ 	.short	(.L_33 - .L_32)


	//   ....[0]....
.L_32:
        /*010c*/ 	.word	0x00000710


	//   ....[1]....
        /*0110*/ 	.word	0x00000810


	//   ....[2]....
        /*0114*/ 	.word	0x00000910


	//   ....[3]....
        /*0118*/ 	.word	0x00000a10


	//   ....[4]....
        /*011c*/ 	.word	0x00000b30


	//   ....[5]....
        /*0120*/ 	.word	0x00000b90


	//   ....[6]....
        /*0124*/ 	.word	0x00000bf0


	//   ....[7]....
        /*0128*/ 	.word	0x00000c50


	//   ....[8]....
        /*012c*/ 	.word	0x00000cd0


	//   ....[9]....
        /*0130*/ 	.word	0x00000dd0


	//   ....[10]....
        /*0134*/ 	.word	0x00000e30


	//   ....[11]....
        /*0138*/ 	.word	0x00000e90


	//   ....[12]....
        /*013c*/ 	.word	0x00000ef0


	//   ....[13]....
        /*0140*/ 	.word	0x00000f60


	//   ....[14]....
        /*0144*/ 	.word	0x00001070


	//   ....[15]....
        /*0148*/ 	.word	0x000010d0


	//   ....[16]....
        /*014c*/ 	.word	0x00001130


	//   ....[17]....
        /*0150*/ 	.word	0x00001190


	//   ....[18]....
        /*0154*/ 	.word	0x00001210


	//   ....[19]....
        /*0158*/ 	.word	0x00001310


	//   ....[20]....
        /*015c*/ 	.word	0x00001370


	//   ....[21]....
        /*0160*/ 	.word	0x000013d0


	//   ....[22]....
        /*0164*/ 	.word	0x00001430


	//   ....[23]....
        /*0168*/ 	.word	0x00001490


	//   ....[24]....
        /*016c*/ 	.word	0x000014d0


	//   ....[25]....
        /*0170*/ 	.word	0x000014f0


	//   ....[26]....
        /*0174*/ 	.word	0x000017e0


	//   ....[27]....
        /*0178*/ 	.word	0x000017f0


	//   ....[28]....
        /*017c*/ 	.word	0x00001800


	//   ....[29]....
        /*0180*/ 	.word	0x00001810


	//   ....[30]....
        /*0184*/ 	.word	0x00001820


	//   ....[31]....
        /*0188*/ 	.word	0x000019a0


	//   ....[32]....
        /*018c*/ 	.word	0x000019b0


	//   ....[33]....
        /*0190*/ 	.word	0x000019c0


	//   ....[34]....
        /*0194*/ 	.word	0x000019d0


	//   ....[35]....
        /*0198*/ 	.word	0x000019e0


	//   ....[36]....
        /*019c*/ 	.word	0x00001b60


	//   ....[37]....
        /*01a0*/ 	.word	0x00001b70


	//   ....[38]....
        /*01a4*/ 	.word	0x00001b80


	//   ....[39]....
        /*01a8*/ 	.word	0x00001b90


	//   ....[40]....
        /*01ac*/ 	.word	0x00001ba0


	//   ....[41]....
        /*01b0*/ 	.word	0x00001d30


	//   ....[42]....
        /*01b4*/ 	.word	0x00001d40


	//   ....[43]....
        /*01b8*/ 	.word	0x00001d50


	//   ....[44]....
        /*01bc*/ 	.word	0x00001d60


	//   ....[45]....
        /*01c0*/ 	.word	0x00001d70


	//   ....[46]....
        /*01c4*/ 	.word	0x00001e40


	//   ....[47]....
        /*01c8*/ 	.word	0x00001e50


	//   ....[48]....
        /*01cc*/ 	.word	0x00001e60


	//   ....[49]....
        /*01d0*/ 	.word	0x00001e70


	//   ....[50]....
        /*01d4*/ 	.word	0x00001e80


	//   ....[51]....
        /*01d8*/ 	.word	0x00001ee0


	//----- nvinfo : EIATTR_VRC_CTA_INIT_COUNT
	.align		4
.L_33:
        /*01dc*/ 	.byte	0x02, 0x4a
	.zero		1
	.zero		1


	//----- nvinfo : EIATTR_EXIT_INSTR_OFFSETS
	.align		4
        /*01e0*/ 	.byte	0x04, 0x1c
        /*01e2*/ 	.short	(.L_35 - .L_34)


	//   ....[0]....
.L_34:
        /*01e4*/ 	.word	0x00002150


	//----- nvinfo : EIATTR_CBANK_PARAM_SIZE
	.align		4
.L_35:
        /*01e8*/ 	.byte	0x03, 0x19
        /*01ea*/ 	.short	0x000c


	//----- nvinfo : EIATTR_PARAM_CBANK
	.align		4
        /*01ec*/ 	.byte	0x04, 0x0a
        /*01ee*/ 	.short	(.L_37 - .L_36)
	.align		4
.L_36:
        /*01f0*/ 	.word	index@(.nv.constant0._Z23warpShuffleNxNTransposeILi5ELi1EEvPfi)
        /*01f4*/ 	.short	0x0380
        /*01f6*/ 	.short	0x000c


	//----- nvinfo : EIATTR_SW_WAR
	.align		4
.L_37:
        /*01f8*/ 	.byte	0x04, 0x36
        /*01fa*/ 	.short	(.L_39 - .L_38)
.L_38:
        /*01fc*/ 	.word	0x00000008
.L_39:


//--------------------- .nv.info._Z23warpShuffleNxNTransposeILi4ELi2EEvPfi --------------------------
	.section	.nv.info._Z23warpShuffleNxNTransposeILi4ELi2EEvPfi,"",@"SHT_CUDA_INFO"
	.sectionflags	@""
	.align	4


	//----- nvinfo : EIATTR_CUDA_API_VERSION
	.align		4
        /*0000*/ 	.byte	0x04, 0x37
        /*0002*/ 	.short	(.L_41 - .L_40)
.L_40:
        /*0004*/ 	.word	0x00000082


	//----- nvinfo : EIATTR_KPARAM_INFO
	.align		4
.L_41:
        /*0008*/ 	.byte	0x04, 0x17
        /*000a*/ 	.short	(.L_43 - .L_42)
.L_42:
        /*000c*/ 	.word	0x00000000
        /*0010*/ 	.short	0x0001
        /*0012*/ 	.short	0x0008
        /*0014*/ 	.byte	0x00, 0xf0, 0x11, 0x00


	//----- nvinfo : EIATTR_KPARAM_INFO
	.align		4
.L_43:
        /*0018*/ 	.byte	0x04, 0x17
        /*001a*/ 	.short	(.L_45 - .L_44)
.L_44:
        /*001c*/ 	.word	0x00000000
        /*0020*/ 	.short	0x0000
        /*0022*/ 	.short	0x0000
        /*0024*/ 	.byte	0x00, 0xf5, 0x21, 0x00


	//----- nvinfo : EIATTR_SPARSE_MMA_MASK
	.align		4
.L_45:
        /*0028*/ 	.byte	0x03, 0x50
        /*002a*/ 	.short	0x0000


	//----- nvinfo : EIATTR_MAXREG_COUNT
	.align		4
        /*002c*/ 	.byte	0x03, 0x1b
        /*002e*/ 	.short	0x00ff


	//----- nvinfo : EIATTR_MERCURY_ISA_VERSION
	.align		4
        /*0030*/ 	.byte	0x03, 0x5f
        /*0032*/ 	.short	0x0101


	//----- nvinfo : EIATTR_COOP_GROUP_MASK_REGIDS
	.align		4
        /*0034*/ 	.byte	0x04, 0x29
        /*0036*/ 	.short	(.L_47 - .L_46)


	//   ....[0]....
.L_46:
        /*0038*/ 	.word	0xffffffff


	//   ....[1]....
        /*003c*/ 	.word	0xffffffff


	//   ....[2]....
        /*0040*/ 	.word	0xffffffff


	//   ....[3]....
        /*0044*/ 	.word	0xffffffff


	//   ....[4]....
        /*0048*/ 	.word	0xffffffff


	//   ....[5]....
        /*004c*/ 	.word	0xffffffff


	//   ....[6]....
        /*0050*/ 	.word	0xffffffff


	//   ....[7]....
        /*0054*/ 	.word	0xffffffff


	//   ....[8]....
        /*0058*/ 	.word	0xffffffff


	//   ....[9]....
        /*005c*/ 	.word	0xffffffff


	//   ....[10]....
        /*0060*/ 	.word	0xffffffff


	//   ....[11]....
        /*0064*/ 	.word	0xffffffff


	//   ....[12]....
        /*0068*/ 	.word	0xffffffff


	//   ....[13]....
        /*006c*/ 	.word	0xffffffff


	//   ....[14]....
        /*0070*/ 	.word	0xffffffff


	//   ....[15]....
        /*0074*/ 	.word	0xffffffff


	//   ....[16]....
        /*0078*/ 	.word	0xffffffff


	//   ....[17]....
        /*007c*/ 	.word	0xffffffff


	//   ....[18]....
        /*0080*/ 	.word	0xffffffff


	//   ....[19]....
        /*0084*/ 	.word	0xffffffff


	//   ....[20]....
        /*0088*/ 	.word	0xffffffff


	//   ....[21]....
        /*008c*/ 	.word	0xffffffff


	//   ....[22]....
        /*0090*/ 	.word	0xffffffff


	//   ....[23]....
        /*0094*/ 	.word	0xffffffff


	//   ....[24]....
        /*0098*/ 	.word	0xffffffff


	//   ....[25]....
        /*009c*/ 	.word	0xffffffff


	//   ....[26]....
        /*00a0*/ 	.word	0xffffffff


	//   ....[27]....
        /*00a4*/ 	.word	0xffffffff


	//   ....[28]....
        /*00a8*/ 	.word	0xffffffff


	//   ....[29]....
        /*00ac*/ 	.word	0xffffffff


	//   ....[30]....
        /*00b0*/ 	.word	0xffffffff


	//   ....[31]....
        /*00b4*/ 	.word	0xffffffff


	//   ....[32]....
        /*00b8*/ 	.word	0xffffffff


	//   ....[33]....
        /*00bc*/ 	.word	0xffffffff


	//----- nvinfo : EIATTR_COOP_GROUP_INSTR_OFFSETS
	.align		4
.L_47:
        /*00c0*/ 	.byte	0x04, 0x28
        /*00c2*/ 	.short	(.L_49 - .L_48)


	//   ....[0]....
.L_48:
        /*00c4*/ 	.word	0x000002f0


	//   ....[1]....
        /*00c8*/ 	.word	0x00000370


	//   ....[2]....
        /*00cc*/ 	.word	0x000003e0


	//   ....[3]....
        /*00d0*/ 	.word	0x00000440


	//   ....[4]....
        /*00d4*/ 	.word	0x000004a0


	//   ....[5]....
        /*00d8*/ 	.word	0x00000500


	//   ....[6]....
        /*00dc*/ 	.word	0x00000570


	//   ....[7]....
        /*00e0*/ 	.word	0x000005f0


	//   ....[8]....
        /*00e4*/ 	.word	0x00000650


	//   ....[9]....
        /*00e8*/ 	.word	0x000006b0


	//   ....[10]....
        /*00ec*/ 	.word	0x00000710


	//   ....[11]....
        /*00f0*/ 	.word	0x00000780


	//   ....[12]....
        /*00f4*/ 	.word	0x000007e0


	//   ....[13]....
        /*00f8*/ 	.word	0x00000840


	//   ....[14]....
        /*00fc*/ 	.word	0x000008a0


	//   ....[15]....
        /*0100*/ 	.word	0x000008e0


	//   ....[16]....
        /*0104*/ 	.word	0x00000900


	//   ....[17]....
        /*0108*/ 	.word	0x00000a30


	//   ....[18]....
        /*010c*/ 	.word	0x00000a40


	//   ....[19]....
        /*0110*/ 	.word	0x00000a50


	//   ....[20]....
        /*0114*/ 	.word	0x00000a60


	//   ....[21]....
        /*0118*/ 	.word	0x00000b60


	//   ....[22]....
        /*011c*/ 	.word	0x00000b70


	//   ....[23]....
        /*0120*/ 	.word	0x00000b80


	//   ....[24]....
        /*0124*/ 	.word	0x00000b90


	//   ....[25]....
        /*0128*/ 	.word	0x00000c50


	//   ....[26]....
        /*012c*/ 	.word	0x00000c60


	//   ....[27]....
        /*0130*/ 	.word	0x00000c70


	//   ....[28]....
        /*0134*/ 	.word	0x00000c80


	//   ....[29]....
        /*0138*/ 	.word	0x00000d20


	//   ....[30]....
        /*013c*/ 	.word	0x00000d30


	//   ....[31]....
        /*0140*/ 	.word	0x00000d40


	//   ....[32]....
        /*0144*/ 	.word	0x00000d50


	//   ....[33]....
        /*0148*/ 	.word	0x00000da0


	//----- nvinfo : EIATTR_VRC_CTA_INIT_COUNT
	.align		4
.L_49:
        /*014c*/ 	.byte	0x02, 0x4a
	.zero		1
	.zero		1


	//----- nvinfo : EIATTR_EXIT_INSTR_OFFSETS
	.align		4
        /*0150*/ 	.byte	0x04, 0x1c
        /*0152*/ 	.short	(.L_51 - .L_50)


	//   ....[0]....
.L_50:
        /*0154*/ 	.word	0x00000ef0


	//----- nvinfo : EIATTR_CBANK_PARAM_SIZE
	.align		4
.L_51:
        /*0158*/ 	.byte	0x03, 0x19
        /*015a*/ 	.short	0x000c


	//----- nvinfo : EIATTR_PARAM_CBANK
	.align		4
        /*015c*/ 	.byte	0x04, 0x0a
        /*015e*/ 	.short	(.L_53 - .L_52)
	.align		4
.L_52:
        /*0160*/ 	.word	index@(.nv.constant0._Z23warpShuffleNxNTransposeILi4ELi2EEvPfi)
        /*0164*/ 	.short	0x0380
        /*0166*/ 	.short	0x000c


	//----- nvinfo : EIATTR_SW_WAR
	.align		4
.L_53:
        /*0168*/ 	.byte	0x04, 0x36
        /*016a*/ 	.short	(.L_55 - .L_54)
.L_54:
        /*016c*/ 	.word	0x00000008
.L_55:


//--------------------- .nv.info._Z23warpShuffleNxNTransposeILi3ELi3EEvPfi --------------------------
	.section	.nv.info._Z23warpShuffleNxNTransposeILi3ELi3EEvPfi,"",@"SHT_CUDA_INFO"
	.sectionflags	@""
	.align	4


	//----- nvinfo : EIATTR_CUDA_API_VERSION
	.align		4
        /*0000*/ 	.byte	0x04, 0x37
        /*0002*/ 	.short	(.L_57 - .L_56)
.L_56:
        /*0004*/ 	.word	0x00000082


	//----- nvinfo : EIATTR_KPARAM_INFO
	.align		4
.L_57:
        /*0008*/ 	.byte	0x04, 0x17
        /*000a*/ 	.short	(.L_59 - .L_58)
.L_58:
        /*000c*/ 	.word	0x00000000
        /*0010*/ 	.short	0x0001
        /*0012*/ 	.short	0x0008
        /*0014*/ 	.byte	0x00, 0xf0, 0x11, 0x00


	//----- nvinfo : EIATTR_KPARAM_INFO
	.align		4
.L_59:
        /*0018*/ 	.byte	0x04, 0x17
        /*001a*/ 	.short	(.L_61 - .L_60)
.L_60:
        /*001c*/ 	.word	0x00000000
        /*0020*/ 	.short	0x0000
        /*0022*/ 	.short	0x0000
        /*0024*/ 	.byte	0x00, 0xf5, 0x21, 0x00


	//----- nvinfo : EIATTR_SPARSE_MMA_MASK
	.align		4
.L_61:
        /*0028*/ 	.byte	0x03, 0x50
        /*002a*/ 	.short	0x0000


	//----- nvinfo : EIATTR_MAXREG_COUNT
	.align		4
        /*002c*/ 	.byte	0x03, 0x1b
        /*002e*/ 	.short	0x00ff


	//----- nvinfo : EIATTR_MERCURY_ISA_VERSION
	.align		4
        /*0030*/ 	.byte	0x03, 0x5f
        /*0032*/ 	.short	0x0101


	//----- nvinfo : EIATTR_COOP_GROUP_MASK_REGIDS
	.align		4
        /*0034*/ 	.byte	0x04, 0x29
        /*0036*/ 	.short	(.L_63 - .L_62)


	//   ....[0]....
.L_62:
        /*0038*/ 	.word	0x05000005


	//   ....[1]....
        /*003c*/ 	.word	0x05000005


	//   ....[2]....
        /*0040*/ 	.word	0x05000005


	//   ....[3]....
        /*0044*/ 	.word	0x05000005


	//   ....[4]....
        /*0048*/ 	.word	0x05000005


	//   ....[5]....
        /*004c*/ 	.word	0x05000005


	//   ....[6]....
        /*0050*/ 	.word	0x05000005


	//   ....[7]....
        /*0054*/ 	.word	0x05000005


	//   ....[8]....
        /*0058*/ 	.word	0x05000005


	//   ....[9]....
        /*005c*/ 	.word	0xffffffff


	//   ....[10]....
        /*0060*/ 	.word	0x05000002


	//   ....[11]....
        /*0064*/ 	.word	0x05000002


	//   ....[12]....
        /*0068*/ 	.word	0x05000002


	//   ....[13]....
        /*006c*/ 	.word	0x05000002


	//   ....[14]....
        /*0070*/ 	.word	0x05000002


	//   ....[15]....
        /*0074*/ 	.word	0x05000002


	//   ....[16]....
        /*0078*/ 	.word	0x05000002


	//   ....[17]....
        /*007c*/ 	.word	0x05000002


	//   ....[18]....
        /*0080*/ 	.word	0x05000002


	//   ....[19]....
        /*0084*/ 	.word	0xffffffff


	//----- nvinfo : EIATTR_COOP_GROUP_INSTR_OFFSETS
	.align		4
.L_63:
        /*0088*/ 	.byte	0x04, 0x28
        /*008a*/ 	.short	(.L_65 - .L_64)


	//   ....[0]....
.L_64:
        /*008c*/ 	.word	0x00000480


	//   ....[1]....
        /*0090*/ 	.word	0x00000580


	//   ....[2]....
        /*0094*/ 	.word	0x000006b0


	//   ....[3]....
        /*0098*/ 	.word	0x00000710


	//   ....[4]....
        /*009c*/ 	.word	0x00000780


	//   ....[5]....
        /*00a0*/ 	.word	0x00000890


	//   ....[6]....
        /*00a4*/ 	.word	0x000008f0


	//   ....[7]....
        /*00a8*/ 	.word	0x00000950


	//   ....[8]....
        /*00ac*/ 	.word	0x00000990


	//   ....[9]....
        /*00b0*/ 	.word	0x000009b0


	//   ....[10]....
        /*00b4*/ 	.word	0x00000c70


	//   ....[11]....
        /*00b8*/ 	.word	0x00000c80


	//   ....[12]....
        /*00bc*/ 	.word	0x00000c90


	//   ....[13]....
        /*00c0*/ 	.word	0x00000de0


	//   ....[14]....
        /*00c4*/ 	.word	0x00000df0


	//   ....[15]....
        /*00c8*/ 	.word	0x00000e00


	//   ....[16]....
        /*00cc*/ 	.word	0x00000e90


	//   ....[17]....
        /*00d0*/ 	.word	0x00000ea0


	//   ....[18]....
        /*00d4*/ 	.word	0x00000eb0


	//   ....[19]....
        /*00d8*/ 	.word	0x00000ef0


	//----- nvinfo : EIATTR_VRC_CTA_INIT_COUNT
	.align		4
.L_65:
        /*00dc*/ 	.byte	0x02, 0x4a
	.zero		1
	.zero		1


	//----- nvinfo : EIATTR_EXIT_INSTR_OFFSETS
	.align		4
        /*00e0*/ 	.byte	0x04, 0x1c
        /*00e2*/ 	.short	(.L_67 - .L_66)


	//   ....[0]....
.L_66:
        /*00e4*/ 	.word	0x00000fe0


	//----- nvinfo : EIATTR_CBANK_PARAM_SIZE
	.align		4
.L_67:
        /*00e8*/ 	.byte	0x03, 0x19
        /*00ea*/ 	.short	0x000c


	//----- nvinfo : EIATTR_PARAM_CBANK
	.align		4
        /*00ec*/ 	.byte	0x04, 0x0a
        /*00ee*/ 	.short	(.L_69 - .L_68)
	.align		4
.L_68:
        /*00f0*/ 	.word	index@(.nv.constant0._Z23warpShuffleNxNTransposeILi3ELi3EEvPfi)
        /*00f4*/ 	.short	0x0380
        /*00f6*/ 	.short	0x000c


	//----- nvinfo : EIATTR_SW_WAR
	.align		4
.L_69:
        /*00f8*/ 	.byte	0x04, 0x36
        /*00fa*/ 	.short	(.L_71 - .L_70)
.L_70:
        /*00fc*/ 	.word	0x00000008
.L_71:


//--------------------- .nv.info._Z23warpShuffleNxNTransposeILi2ELi4EEvPfi --------------------------
	.section	.nv.info._Z23warpShuffleNxNTransposeILi2ELi4EEvPfi,"",@"SHT_CUDA_INFO"
	.sectionflags	@""
	.align	4


	//----- nvinfo : EIATTR_CUDA_API_VERSION
	.align		4
        /*0000*/ 	.byte	0x04, 0x37
        /*0002*/ 	.short	(.L_73 - .L_72)
.L_72:
        /*0004*/ 	.word	0x00000082


	//----- nvinfo : EIATTR_KPARAM_INFO
	.align		4
.L_73:
        /*0008*/ 	.byte	0x04, 0x17
        /*000a*/ 	.short	(.L_75 - .L_74)
.L_74:
        /*000c*/ 	.word	0x00000000
        /*0010*/ 	.short	0x0001
        /*0012*/ 	.short	0x0008
        /*0014*/ 	.byte	0x00, 0xf0, 0x11, 0x00


	//----- nvinfo : EIATTR_KPARAM_INFO
	.align		4
.L_75:
        /*0018*/ 	.byte	0x04, 0x17
        /*001a*/ 	.short	(.L_77 - .L_76)
.L_76:
        /*001c*/ 	.word	0x00000000
        /*0020*/ 	.short	0x0000
        /*0022*/ 	.short	0x0000
        /*0024*/ 	.byte	0x00, 0xf5, 0x21, 0x00


	//----- nvinfo : EIATTR_SPARSE_MMA_MASK
	.align		4
.L_77:
        /*0028*/ 	.byte	0x03, 0x50
        /*002a*/ 	.short	0x0000


	//----- nvinfo : EIATTR_MAXREG_COUNT
	.align		4
        /*002c*/ 	.byte	0x03, 0x1b
        /*002e*/ 	.short	0x00ff


	//----- nvinfo : EIATTR_MERCURY_ISA_VERSION
	.align		4
        /*0030*/ 	.byte	0x03, 0x5f
        /*0032*/ 	.short	0x0101


	//----- nvinfo : EIATTR_COOP_GROUP_MASK_REGIDS
	.align		4
        /*0034*/ 	.byte	0x04, 0x29
        /*0036*/ 	.short	(.L_79 - .L_78)


	//   ....[0]....
.L_78:
        /*0038*/ 	.word	0xffffffff


	//   ....[1]....
        /*003c*/ 	.word	0x05000006


	//   ....[2]....
        /*0040*/ 	.word	0x05000006


	//   ....[3]....
        /*0044*/ 	.word	0x05000006


	//   ....[4]....
        /*0048*/ 	.word	0x05000006


	//   ....[5]....
        /*004c*/ 	.word	0xffffffff


	//   ....[6]....
        /*0050*/ 	.word	0x05000006


	//   ....[7]....
        /*0054*/ 	.word	0x05000006


	//----- nvinfo : EIATTR_COOP_GROUP_INSTR_OFFSETS
	.align		4
.L_79:
        /*0058*/ 	.byte	0x04, 0x28
        /*005a*/ 	.short	(.L_81 - .L_80)


	//   ....[0]....
.L_80:
        /*005c*/ 	.word	0x00000110


	//   ....[1]....
        /*0060*/ 	.word	0x00000270


	//   ....[2]....
        /*0064*/ 	.word	0x00000370


	//   ....[3]....
        /*0068*/ 	.word	0x00000460


	//   ....[4]....
        /*006c*/ 	.word	0x00000510


	//   ....[5]....
        /*0070*/ 	.word	0x00000580


	//   ....[6]....
        /*0074*/ 	.word	0x00000650


	//   ....[7]....
        /*0078*/ 	.word	0x00000660


	//----- nvinfo : EIATTR_VRC_CTA_INIT_COUNT
	.align		4
.L_81:
        /*007c*/ 	.byte	0x02, 0x4a
	.zero		1
	.zero		1


	//----- nvinfo : EIATTR_EXIT_INSTR_OFFSETS
	.align		4
        /*0080*/ 	.byte	0x04, 0x1c
        /*0082*/ 	.short	(.L_83 - .L_82)


	//   ....[0]....
.L_82:
        /*0084*/ 	.word	0x000006f0


	//----- nvinfo : EIATTR_CBANK_PARAM_SIZE
	.align		4
.L_83:
        /*0088*/ 	.byte	0x03, 0x19
        /*008a*/ 	.short	0x000c


	//----- nvinfo : EIATTR_PARAM_CBANK
	.align		4
        /*008c*/ 	.byte	0x04, 0x0a
        /*008e*/ 	.short	(.L_85 - .L_84)
	.align		4
.L_84:
        /*0090*/ 	.word	index@(.nv.constant0._Z23warpShuffleNxNTransposeILi2ELi4EEvPfi)
        /*0094*/ 	.short	0x0380
        /*0096*/ 	.short	0x000c


	//----- nvinfo : EIATTR_SW_WAR
	.align		4
.L_85:
        /*0098*/ 	.byte	0x04, 0x36
        /*009a*/ 	.short	(.L_87 - .L_86)
.L_86:
        /*009c*/ 	.word	0x00000008
.L_87:


//--------------------- .nv.callgraph             --------------------------
	.section	.nv.callgraph,"",@"SHT_CUDA_CALLGRAPH"
	.align	4
	.sectionentsize	8
	.align		4
        /*0000*/ 	.word	0x00000000
	.align		4
        /*0004*/ 	.word	0xffffffff
	.align		4
        /*0008*/ 	.word	0x00000000
	.align		4
        /*000c*/ 	.word	0xfffffffe
	.align		4
        /*0010*/ 	.word	0x00000000
	.align		4
        /*0014*/ 	.word	0xfffffffd
	.align		4
        /*0018*/ 	.word	0x00000000
	.align		4
        /*001c*/ 	.word	0xfffffffc


//--------------------- .text._Z23warpShuffleNxNTransposeILi5ELi1EEvPfi --------------------------
	.section	.text._Z23warpShuffleNxNTransposeILi5ELi1EEvPfi,"ax",@progbits
	.align	128
        .global         _Z23warpShuffleNxNTransposeILi5ELi1EEvPfi
        .type           _Z23warpShuffleNxNTransposeILi5ELi1EEvPfi,@function
        .size           _Z23warpShuffleNxNTransposeILi5ELi1EEvPfi,(.L_x_12 - _Z23warpShuffleNxNTransposeILi5ELi1EEvPfi)
        .other          _Z23warpShuffleNxNTransposeILi5ELi1EEvPfi,@"STO_CUDA_ENTRY STV_DEFAULT"
_Z23warpShuffleNxNTransposeILi5ELi1EEvPfi:
.text._Z23warpShuffleNxNTransposeILi5ELi1EEvPfi:
[----:B------:R-:W0:Y:S01]  /*0000*/  LDC R1, c[0x0][0x37c] ;  /* 0x0000df00ff017b82 */ /* 0x000e220000000800 */
[----:B------:R-:W1:Y:S07]  /*0010*/  S2R R25, SR_TID.X ;  /* 0x0000000000197919 */ /* 0x000e6e0000002100 */
[----:B------:R-:W2:Y:S01]  /*0020*/  LDC.64 R26, c[0x0][0x380] ;  /* 0x0000e000ff1a7b82 */ /* 0x000ea20000000a00 */
[----:B------:R-:W3:Y:S01]  /*0030*/  LDCU.64 UR4, c[0x0][0x358] ;  /* 0x00006b00ff0477ac */ /* 0x000ee20008000a00 */
[----:B0-----:R-:W-:Y:S01]  /*0040*/  VIADD R1, R1, 0xffffff98 ;  /* 0xffffff9801017836 */ /* 0x001fe20000000000 */
[----:B------:R-:W0:Y:S01]  /*0050*/  LDCU UR6, c[0x0][0x388] ;  /* 0x00007100ff0677ac */ /* 0x000e220008000800 */
[----:B-1----:R-:W-:-:S04]  /*0060*/  IMAD R3, R25, 0x19, RZ ;  /* 0x0000001919037824 */ /* 0x002fc800078e02ff */
[----:B--2---:R-:W-:-:S05]  /*0070*/  IMAD.WIDE.U32 R26, R3, 0x4, R26 ;  /* 0x00000004031a7825 */ /* 0x004fca00078e001a */
[----:B---3--:R-:W2:Y:S04]  /*0080*/  LDG.E R4, desc[UR4][R26.64] ;  /* 0x000000041a047981 */ /* 0x008ea8000c1e1900 */
[----:B------:R-:W2:Y:S04]  /*0090*/  LDG.E R5, desc[UR4][R26.64+0x4] ;  /* 0x000004041a057981 */ /* 0x000ea8000c1e1900 */
[----:B------:R-:W3:Y:S04]  /*00a0*/  LDG.E R14, desc[UR4][R26.64+0x8] ;  /* 0x000008041a0e7981 */ /* 0x000ee8000c1e1900 */
[----:B------:R-:W3:Y:S04]  /*00b0*/  LDG.E R15, desc[UR4][R26.64+0xc] ;  /* 0x00000c041a0f7981 */ /* 0x000ee8000c1e1900 */
[----:B------:R-:W4:Y:S04]  /*00c0*/  LDG.E R22, desc[UR4][R26.64+0x10] ;  /* 0x000010041a167981 */ /* 0x000f28000c1e1900 */
[----:B------:R-:W4:Y:S04]  /*00d0*/  LDG.E R23, desc[UR4][R26.64+0x14] ;  /* 0x000014041a177981 */ /* 0x000f28000c1e1900 */
[----:B------:R-:W5:Y:S04]  /*00e0*/  LDG.E R20, desc[UR4][R26.64+0x18] ;  /* 0x000018041a147981 */ /* 0x000f68000c1e1900 */
        /* <DEDUP_REMOVED lines=16> */
[----:B--2---:R1:W-:Y:S04]  /*01f0*/  STL.64 [R1], R4 ;  /* 0x0000000401007387 */ /* 0x0043e80000100a00 */
[----:B-1----:R-:W2:Y:S04]  /*0200*/  LDG.E R4, desc[UR4][R26.64+0x38] ;  /* 0x000038041a047981 */ /* 0x002ea8000c1e1900 */
[----:B------:R-:W2:Y:S01]  /*0210*/  LDG.E R5, desc[UR4][R26.64+0x3c] ;  /* 0x00003c041a057981 */ /* 0x000ea2000c1e1900 */
[----:B------:R-:W-:-:S05]  /*0220*/  LOP3.LUT R24, R25, 0xffff, RZ, 0xc0, !PT ;  /* 0x0000ffff19187812 */ /* 0x000fca00078ec0ff */
[----:B------:R-:W-:Y:S01]  /*0230*/  IMAD R24, R24, 0xa3e, RZ ;  /* 0x00000a3e18187824 */ /* 0x000fe200078e02ff */
[----:B---3--:R1:W-:Y:S04]  /*0240*/  STL.64 [R1+0x8], R14 ;  /* 0x0000080e01007387 */ /* 0x0083e80000100a00 */
[----:B------:R-:W-:Y:S01]  /*0250*/  SHF.R.U32.HI R24, RZ, 0x10, R24 ;  /* 0x00000010ff187819 */ /* 0x000fe20000011618 */
[----:B----4-:R-:W-:Y:S04]  /*0260*/  STL.64 [R1+0x10], R22 ;  /* 0x0000101601007387 */ /* 0x010fe80000100a00 */
[----:B-----5:R-:W-:Y:S01]  /*0270*/  STL.64 [R1+0x18], R20 ;  /* 0x0000181401007387 */ /* 0x020fe20000100a00 */
[----:B-1----:R-:W-:-:S03]  /*0280*/  PRMT R14, R24, 0x9910, RZ ;  /* 0x00009910180e7816 */ /* 0x002fc600000000ff */
[----:B------:R-:W-:Y:S04]  /*0290*/  STL.64 [R1+0x20], R18 ;  /* 0x0000201201007387 */ /* 0x000fe80000100a00 */
[----:B------:R-:W-:Y:S01]  /*02a0*/  STL.64 [R1+0x28], R16 ;  /* 0x0000281001007387 */ /* 0x000fe20000100a00 */
[----:B------:R-:W-:-:S03]  /*02b0*/  IMAD R14, R14, 0x19, RZ ;  /* 0x000000190e0e7824 */ /* 0x000fc600078e02ff */
[----:B------:R-:W-:Y:S04]  /*02c0*/  STL.64 [R1+0x40], R6 ;  /* 0x0000400601007387 */ /* 0x000fe80000100a00 */
[----:B------:R-:W-:Y:S04]  /*02d0*/  STL.64 [R1+0x48], R8 ;  /* 0x0000480801007387 */ /* 0x000fe80000100a00 */
[----:B------:R-:W-:Y:S04]  /*02e0*/  STL.64 [R1+0x50], R10 ;  /* 0x0000500a01007387 */ /* 0x000fe80000100a00 */
[----:B------:R-:W-:Y:S04]  /*02f0*/  STL.64 [R1+0x58], R12 ;  /* 0x0000580c01007387 */ /* 0x000fe80000100a00 */
[----:B------:R-:W-:Y:S01]  /*0300*/  STL [R1+0x60], R0 ;  /* 0x0000600001007387 */ /* 0x000fe20000100800 */
[----:B0-----:R-:W-:-:S03]  /*0310*/  UISETP.NE.AND UP0, UPT, UR6, 0x2, UPT ;  /* 0x000000020600788c */ /* 0x001fc6000bf05270 */
[----:B------:R0:W-:Y:S02]  /*0320*/  STL.64 [R1+0x30], R2 ;  /* 0x0000300201007387 */ /* 0x0001e40000100a00 */
[----:B0-----:R-:W-:-:S05]  /*0330*/  IMAD.MOV R2, RZ, RZ, -R14 ;  /* 0x000000ffff027224 */ /* 0x001fca00078e0a0e */
[----:B------:R-:W-:-:S04]  /*0340*/  PRMT R2, R2, 0x7710, RZ ;  /* 0x0000771002027816 */ /* 0x000fc800000000ff */
[----:B------:R-:W-:Y:S01]  /*0350*/  IADD3 R3, PT, PT, R2, R25, RZ ;  /* 0x0000001902037210 */ /* 0x000fe20007ffe0ff */
[----:B------:R-:W-:Y:S01]  /*0360*/  IMAD.MOV.U32 R2, RZ, RZ, R1 ;  /* 0x000000ffff027224 */ /* 0x000fe200078e0001 */
[----:B--2---:R0:W-:Y:S01]  /*0370*/  STL.64 [R1+0x38], R4 ;  /* 0x0000380401007387 */ /* 0x0041e20000100a00 */
[----:B------:R-:W-:Y:S05]  /*0380*/  BRA.U !UP0, `(.L_x_0) ;  /* 0x0000001108607547 */ /* 0x000fea000b800000 */
[----:B------:R-:W-:-:S09]  /*0390*/  UISETP.NE.AND UP0, UPT, UR6, 0x1, UPT ;  /* 0x000000010600788c */ /* 0x000fd2000bf05270 */
[----:B------:R-:W-:Y:S05]  /*03a0*/  BRA.U UP0, `(.L_x_1) ;  /* 0x0000001900d07547 */ /* 0x000fea000b800000 */
[----:B------:R-:W-:-:S05]  /*03b0*/  PRMT R0, R3, 0x9910, RZ ;  /* 0x0000991003007816 */ /* 0x000fca00000000ff */
[----:B------:R-:W-:-:S05]  /*03c0*/  IMAD R0, R0, 0xcd, RZ ;  /* 0x000000cd00007824 */ /* 0x000fca00078e02ff */
[----:B0-----:R-:W-:-:S04]  /*03d0*/  LOP3.LUT R4, R0, 0xffff, RZ, 0xc0, !PT ;  /* 0x0000ffff00047812 */ /* 0x001fc800078ec0ff */
[--C-:B------:R-:W-:Y:S02]  /*03e0*/  SHF.R.U32.HI R0, RZ, 0xa, R4.reuse ;  /* 0x0000000aff007819 */ /* 0x100fe40000011604 */
[----:B------:R-:W-:Y:S02]  /*03f0*/  SHF.R.U32.HI R4, RZ, 0x8, R4 ;  /* 0x00000008ff047819 */ /* 0x000fe40000011604 */
[----:B------:R-:W-:Y:S02]  /*0400*/  PRMT R5, R0, 0x9910, RZ ;  /* 0x0000991000057816 */ /* 0x000fe400000000ff */
[----:B------:R-:W-:-:S03]  /*0410*/  LOP3.LUT R0, R4, 0xfc, RZ, 0xc0, !PT ;  /* 0x000000fc04007812 */ /* 0x000fc600078ec0ff */
[----:B------:R-:W-:Y:S01]  /*0420*/  IMAD.MOV.U32 R4, RZ, RZ, R5 ;  /* 0x000000ffff047224 */ /* 0x000fe200078e0005 */
[----:B------:R-:W-:-:S03]  /*0430*/  LOP3.LUT R6, R0, 0x1, RZ, 0xfc, !PT ;  /* 0x0000000100067812 */ /* 0x000fc600078efcff */
[----:B------:R-:W-:Y:S01]  /*0440*/  IMAD R4, R4, 0x5, RZ ;  /* 0x0000000504047824 */ /* 0x000fe200078e02ff */
[----:B------:R-:W-:-:S04]  /*0450*/  PRMT R5, R6, 0x9910, RZ ;  /* 0x0000991006057816 */ /* 0x000fc800000000ff */
[----:B------:R-:W-:Y:S01]  /*0460*/  IADD3 R8, PT, PT, RZ, -R4, RZ ;  /* 0x80000004ff087210 */ /* 0x000fe20007ffe0ff */
[----:B------:R-:W-:-:S03]  /*0470*/  IMAD.MOV.U32 R4, RZ, RZ, R5 ;  /* 0x000000ffff047224 */ /* 0x000fc600078e0005 */
[----:B------:R-:W-:Y:S01]  /*0480*/  PRMT R8, R8, 0x7710, RZ ;  /* 0x0000771008087816 */ /* 0x000fe200000000ff */
[----:B------:R-:W-:-:S04]  /*0490*/  IMAD R4, R4, 0x67, RZ ;  /* 0x0000006704047824 */ /* 0x000fc800078e02ff */
[----:B------:R-:W-:Y:S01]  /*04a0*/  IMAD.IADD R3, R3, 0x1, R8 ;  /* 0x0000000103037824 */ /* 0x000fe200078e0208 */
[----:B------:R-:W-:-:S04]  /*04b0*/  LOP3.LUT R4, R4, 0xffff, RZ, 0xc0, !PT ;  /* 0x0000ffff04047812 */ /* 0x000fc800078ec0ff */
[----:B------:R-:W-:Y:S02]  /*04c0*/  SHF.L.U32 R3, R3, 0x2, RZ ;  /* 0x0000000203037819 */ /* 0x000fe400000006ff */
[----:B------:R-:W-:-:S03]  /*04d0*/  SHF.R.U32.HI R5, RZ, 0x9, R4 ;  /* 0x00000009ff057819 */ /* 0x000fc60000011604 */
[----:B------:R-:W-:Y:S01]  /*04e0*/  VIADD R4, R3, 0x1 ;  /* 0x0000000103047836 */ /* 0x000fe20000000000 */
[----:B------:R-:W-:-:S04]  /*04f0*/  PRMT R7, R5, 0x9910, RZ ;  /* 0x0000991005077816 */ /* 0x000fc800000000ff */
[----:B------:R-:W-:Y:S01]  /*0500*/  LOP3.LUT R5, R4, 0xfd, RZ, 0xc0, !PT ;  /* 0x000000fd04057812 */ /* 0x000fe200078ec0ff */
[----:B------:R-:W-:-:S04]  /*0510*/  IMAD R7, R7, 0x5, RZ ;  /* 0x0000000507077824 */ /* 0x000fc800078e02ff */
[----:B------:R-:W-:Y:S02]  /*0520*/  IMAD R5, R5, 0x34, RZ ;  /* 0x0000003405057824 */ /* 0x000fe400078e02ff */
[----:B------:R-:W-:-:S03]  /*0530*/  IMAD.MOV R7, RZ, RZ, -R7 ;  /* 0x000000ffff077224 */ /* 0x000fc600078e0a07 */
[----:B------:R-:W-:Y:S02]  /*0540*/  SHF.R.U32.HI R5, RZ, 0x8, R5 ;  /* 0x00000008ff057819 */ /* 0x000fe40000011605 */
[----:B------:R-:W-:Y:S02]  /*0550*/  PRMT R7, R7, 0x7710, RZ ;  /* 0x0000771007077816 */ /* 0x000fe400000000ff */
[----:B------:R-:W-:Y:S02]  /*0560*/  PRMT R5, R5, 0x9910, RZ ;  /* 0x0000991005057816 */ /* 0x000fe400000000ff */
[----:B------:R-:W-:-:S03]  /*0570*/  IADD3 R6, PT, PT, R6, R7, RZ ;  /* 0x0000000706067210 */ /* 0x000fc60007ffe0ff */
[----:B------:R-:W-:Y:S01]  /*0580*/  IMAD R5, R5, 0x5, RZ ;  /* 0x0000000505057824 */ /* 0x000fe200078e02ff */
[----:B------:R-:W-:-:S03]  /*0590*/  PRMT R7, R6, 0x9910, RZ ;  /* 0x0000991006077816 */ /* 0x000fc600000000ff */
[----:B------:R-:W-:Y:S02]  /*05a0*/  IMAD.MOV R5, RZ, RZ, -R5 ;  /* 0x000000ffff057224 */ /* 0x000fe400078e0a05 */
[----:B------:R-:W-:-:S03]  /*05b0*/  IMAD R7, R7, 0x5, RZ ;  /* 0x0000000507077824 */ /* 0x000fc600078e02ff */
[----:B------:R-:W-:Y:S02]  /*05c0*/  PRMT R5, R5, 0x7710, RZ ;  /* 0x0000771005057816 */ /* 0x000fe400000000ff */
[----:B------:R-:W-:-:S03]  /*05d0*/  LOP3.LUT R7, R7, 0xff, RZ, 0xc0, !PT ;  /* 0x000000ff07077812 */ /* 0x000fc600078ec0ff */
[----:B------:R-:W-:-:S05]  /*05e0*/  IMAD.IADD R4, R4, 0x1, R5 ;  /* 0x0000000104047824 */ /* 0x000fca00078e0205 */
[----:B------:R-:W-:-:S04]  /*05f0*/  LOP3.LUT R4, R4, 0xff, RZ, 0xc0, !PT ;  /* 0x000000ff04047812 */ /* 0x000fc800078ec0ff */
[----:B------:R-:W-:-:S05]  /*0600*/  IADD3 R9, PT, PT, R4, R7, RZ ;  /* 0x0000000704097210 */ /* 0x000fca0007ffe0ff */
[----:B------:R-:W-:-:S05]  /*0610*/  IMAD R8, R9, 0x4, R2 ;  /* 0x0000000409087824 */ /* 0x000fca00078e0202 */
[----:B------:R-:W2:Y:S01]  /*0620*/  LDL R10, [R8] ;  /* 0x00000000080a7983 */ /* 0x000ea20000100800 */
[----:B------:R-:W-:Y:S02]  /*0630*/  VIADD R6, R3, 0x5 ;  /* 0x0000000503067836 */ /* 0x000fe40000000000 */
[----:B------:R-:W-:-:S03]  /*0640*/  IMAD R11, R24, 0x19, R9 ;  /* 0x00000019180b7824 */ /* 0x000fc600078e0209 */
[----:B------:R-:W-:-:S05]  /*0650*/  LOP3.LUT R5, R6, 0xfd, RZ, 0xc0, !PT ;  /* 0x000000fd06057812 */ /* 0x000fca00078ec0ff */
[----:B------:R-:W-:-:S05]  /*0660*/  IMAD R5, R5, 0x34, RZ ;  /* 0x0000003405057824 */ /* 0x000fca00078e02ff */
[----:B------:R-:W-:-:S04]  /*0670*/  SHF.R.U32.HI R5, RZ, 0x8, R5 ;  /* 0x00000008ff057819 */ /* 0x000fc80000011605 */
[----:B------:R-:W-:Y:S02]  /*0680*/  PRMT R12, R5, 0x9910, RZ ;  /* 0x00009910050c7816 */ /* 0x000fe400000000ff */
[----:B------:R-:W-:-:S03]  /*0690*/  MOV R5, 0x1ffffff ;  /* 0x01ffffff00057802 */ /* 0x000fc60000000f00 */
[----:B------:R-:W-:-:S04]  /*06a0*/  IMAD R12, R12, 0x5, RZ ;  /* 0x000000050c0c7824 */ /* 0x000fc800078e02ff */
[----:B------:R-:W-:-:S05]  /*06b0*/  IMAD.MOV R9, RZ, RZ, -R12 ;  /* 0x000000ffff097224 */ /* 0x000fca00078e0a0c */
[----:B------:R-:W-:-:S05]  /*06c0*/  PRMT R9, R9, 0x7710, RZ ;  /* 0x0000771009097816 */ /* 0x000fca00000000ff */
[----:B------:R-:W-:-:S05]  /*06d0*/  IMAD.IADD R6, R6, 0x1, R9 ;  /* 0x0000000106067824 */ /* 0x000fca00078e0209 */
[----:B------:R-:W-:-:S04]  /*06e0*/  LOP3.LUT R6, R6, 0xff, RZ, 0xc0, !PT ;  /* 0x000000ff06067812 */ /* 0x000fc800078ec0ff */
[----:B------:R-:W-:-:S05]  /*06f0*/  IADD3 R13, PT, PT, R7, R6, RZ ;  /* 0x00000006070d7210 */ /* 0x000fca0007ffe0ff */
[----:B------:R-:W-:Y:S01]  /*0700*/  IMAD R9, R13, 0x4, R2 ;  /* 0x000000040d097824 */ /* 0x000fe200078e0202 */
[----:B--2---:R-:W0:Y:S04]  /*0710*/  SHFL.IDX PT, R11, R10, R11, 0x1f ;  /* 0x00001f0b0a0b7589 */ /* 0x004e2800000e0000 */
[----:B0-----:R0:W-:Y:S04]  /*0720*/  STL [R8], R11 ;  /* 0x0000000b08007387 */ /* 0x0011e80000100800 */
[----:B------:R-:W2:Y:S01]  /*0730*/  LDL R12, [R9] ;  /* 0x00000000090c7983 */ /* 0x000ea20000100800 */
[----:B------:R-:W-:-:S02]  /*0740*/  VIADD R14, R3, 0x9 ;  /* 0x00000009030e7836 */ /* 0x000fc40000000000 */
[----:B------:R-:W-:-:S03]  /*0750*/  IMAD R13, R24, 0x19, R13 ;  /* 0x00000019180d7824 */ /* 0x000fc600078e020d */
[----:B------:R-:W-:-:S05]  /*0760*/  LOP3.LUT R15, R14, 0xfd, RZ, 0xc0, !PT ;  /* 0x000000fd0e0f7812 */ /* 0x000fca00078ec0ff */
[----:B------:R-:W-:-:S05]  /*0770*/  IMAD R15, R15, 0x34, RZ ;  /* 0x000000340f0f7824 */ /* 0x000fca00078e02ff */
[----:B------:R-:W-:-:S04]  /*0780*/  SHF.R.U32.HI R15, RZ, 0x8, R15 ;  /* 0x00000008ff0f7819 */ /* 0x000fc8000001160f */
[----:B------:R-:W-:-:S05]  /*0790*/  PRMT R10, R15, 0x9910, RZ ;  /* 0x000099100f0a7816 */ /* 0x000fca00000000ff */
[----:B------:R-:W-:-:S05]  /*07a0*/  IMAD R10, R10, 0x5, RZ ;  /* 0x000000050a0a7824 */ /* 0x000fca00078e02ff */
[----:B------:R-:W-:-:S04]  /*07b0*/  IADD3 R10, PT, PT, RZ, -R10, RZ ;  /* 0x8000000aff0a7210 */ /* 0x000fc80007ffe0ff */
[----:B0-----:R-:W-:-:S05]  /*07c0*/  PRMT R11, R10, 0x7710, RZ ;  /* 0x000077100a0b7816 */ /* 0x001fca00000000ff */
[----:B------:R-:W-:-:S05]  /*07d0*/  IMAD.IADD R8, R14, 0x1, R11 ;  /* 0x000000010e087824 */ /* 0x000fca00078e020b */
[----:B------:R-:W-:-:S05]  /*07e0*/  LOP3.LUT R8, R8, 0xff, RZ, 0xc0, !PT ;  /* 0x000000ff08087812 */ /* 0x000fca00078ec0ff */
[----:B------:R-:W-:-:S05]  /*07f0*/  IMAD.IADD R15, R7, 0x1, R8 ;  /* 0x00000001070f7824 */ /* 0x000fca00078e0208 */
[----:B------:R-:W-:Y:S01]  /*0800*/  LEA R11, R15, R2, 0x2 ;  /* 0x000000020f0b7211 */ /* 0x000fe200078e10ff */
        /* <DEDUP_REMOVED lines=9> */
[----:B------:R-:W-:-:S04]  /*08a0*/  IMAD R13, R13, 0x5, RZ ;  /* 0x000000050d0d7824 */ /* 0x000fc800078e02ff */
[----:B------:R-:W-:-:S05]  /*08b0*/  IMAD.MOV R13, RZ, RZ, -R13 ;  /* 0x000000ffff0d7224 */ /* 0x000fca00078e0a0d */
[----:B0-----:R-:W-:-:S04]  /*08c0*/  PRMT R9, R13, 0x7710, RZ ;  /* 0x000077100d097816 */ /* 0x001fc800000000ff */
[----:B------:R-:W-:-:S04]  /*08d0*/  IADD3 R10, PT, PT, R10, R9, RZ ;  /* 0x000000090a0a7210 */ /* 0x000fc80007ffe0ff */
[----:B------:R-:W-:-:S05]  /*08e0*/  LOP3.LUT R10, R10, 0xff, RZ, 0xc0, !PT ;  /* 0x000000ff0a0a7812 */ /* 0x000fca00078ec0ff */
[----:B------:R-:W-:-:S04]  /*08f0*/  IMAD.IADD R13, R7, 0x1, R10 ;  /* 0x00000001070d7824 */ /* 0x000fc800078e020a */
[----:B------:R-:W-:Y:S01]  /*0900*/  IMAD R9, R13, 0x4, R2 ;  /* 0x000000040d097824 */ /* 0x000fe200078e0202 */
[----:B--2---:R-:W0:Y:S04]  /*0910*/  SHFL.IDX PT, R14, R14, R15, 0x1f ;  /* 0x00001f0f0e0e7589 */ /* 0x004e2800000e0000 */
[----:B0-----:R-:W-:Y:S04]  /*0920*/  STL [R11], R14 ;  /* 0x0000000e0b007387 */ /* 0x001fe80000100800 */
[----:B------:R-:W2:Y:S01]  /*0930*/  LDL R16, [R9] ;  /* 0x0000000009107983 */ /* 0x000ea20000100800 */
[----:B------:R-:W-:Y:S01]  /*0940*/  IADD3 R3, PT, PT, R3, 0x11, RZ ;  /* 0x0000001103037810 */ /* 0x000fe20007ffe0ff */
[----:B------:R-:W-:-:S03]  /*0950*/  IMAD R13, R24, 0x19, R13 ;  /* 0x00000019180d7824 */ /* 0x000fc600078e020d */
[----:B------:R-:W-:-:S05]  /*0960*/  LOP3.LUT R12, R3, 0xfd, RZ, 0xc0, !PT ;  /* 0x000000fd030c7812 */ /* 0x000fca00078ec0ff */
[----:B------:R-:W-:-:S05]  /*0970*/  IMAD R12, R12, 0x34, RZ ;  /* 0x000000340c0c7824 */ /* 0x000fca00078e02ff */
[----:B------:R-:W-:-:S04]  /*0980*/  SHF.R.U32.HI R12, RZ, 0x8, R12 ;  /* 0x00000008ff0c7819 */ /* 0x000fc8000001160c */
[----:B------:R-:W-:-:S05]  /*0990*/  PRMT R12, R12, 0x9910, RZ ;  /* 0x000099100c0c7816 */ /* 0x000fca00000000ff */
        /* <DEDUP_REMOVED lines=10> */
[----:B------:R-:W-:-:S05]  /*0a40*/  VIADD R11, R0, 0x5 ;  /* 0x00000005000b7836 */ /* 0x000fca0000000000 */
[----:B------:R-:W-:Y:S01]  /*0a50*/  LOP3.LUT R15, R11, 0xfd, RZ, 0xc0, !PT ;  /* 0x000000fd0b0f7812 */ /* 0x000fe200078ec0ff */
[----:B0-----:R-:W-:-:S04]  /*0a60*/  IMAD R9, R24, 0x19, R3 ;  /* 0x0000001918097824 */ /* 0x001fc800078e0203 */
[----:B------:R-:W-:-:S05]  /*0a70*/  IMAD R15, R15, 0x67, RZ ;  /* 0x000000670f0f7824 */ /* 0x000fca00078e02ff */
[----:B------:R-:W-:-:S04]  /*0a80*/  SHF.R.U32.HI R15, RZ, 0x9, R15 ;  /* 0x00000009ff0f7819 */ /* 0x000fc8000001160f */
[----:B------:R-:W-:-:S05]  /*0a90*/  PRMT R13, R15, 0x9910, RZ ;  /* 0x000099100f0d7816 */ /* 0x000fca00000000ff */
[----:B------:R-:W-:-:S05]  /*0aa0*/  IMAD R13, R13, 0x5, RZ ;  /* 0x000000050d0d7824 */ /* 0x000fca00078e02ff */
[----:B------:R-:W-:-:S04]  /*0ab0*/  IADD3 R13, PT, PT, RZ, -R13, RZ ;  /* 0x8000000dff0d7210 */ /* 0x000fc80007ffe0ff */
[----:B------:R-:W-:-:S05]  /*0ac0*/  PRMT R18, R13, 0x7710, RZ ;  /* 0x000077100d127816 */ /* 0x000fca00000000ff */
[----:B------:R-:W-:-:S05]  /*0ad0*/  IMAD.IADD R11, R11, 0x1, R18 ;  /* 0x000000010b0b7824 */ /* 0x000fca00078e0212 */
[----:B------:R-:W-:-:S05]  /*0ae0*/  PRMT R3, R11, 0x9910, RZ ;  /* 0x000099100b037816 */ /* 0x000fca00000000ff */
[----:B------:R-:W-:-:S05]  /*0af0*/  IMAD R3, R3, 0x5, RZ ;  /* 0x0000000503037824 */ /* 0x000fca00078e02ff */
[----:B------:R-:W-:-:S05]  /*0b00*/  LOP3.LUT R3, R3, 0xff, RZ, 0xc0, !PT ;  /* 0x000000ff03037812 */ /* 0x000fca00078ec0ff */
[----:B------:R-:W-:-:S05]  /*0b10*/  IMAD.IADD R11, R4, 0x1, R3 ;  /* 0x00000001040b7824 */ /* 0x000fca00078e0203 */
[----:B------:R-:W-:Y:S01]  /*0b20*/  LEA R13, R11, R2, 0x2 ;  /* 0x000000020b0d7211 */ /* 0x000fe200078e10ff */
[----:B--2---:R-:W0:Y:S04]  /*0b30*/  SHFL.IDX PT, R14, R14, R9, 0x1f ;  /* 0x00001f090e0e7589 */ /* 0x004e2800000e0000 */
[----:B0-----:R-:W-:Y:S04]  /*0b40*/  STL [R7], R14 ;  /* 0x0000000e07007387 */ /* 0x001fe80000100800 */
[----:B------:R-:W2:Y:S01]  /*0b50*/  LDL R16, [R13] ;  /* 0x000000000d107983 */ /* 0x000ea20000100800 */
[----:B------:R-:W-:-:S02]  /*0b60*/  IMAD R11, R24, 0x19, R11 ;  /* 0x00000019180b7824 */ /* 0x000fc400078e020b */
[----:B------:R-:W-:-:S04]  /*0b70*/  IMAD.IADD R15, R6, 0x1, R3 ;  /* 0x00000001060f7824 */ /* 0x000fc800078e0203 */
[----:B------:R-:W-:Y:S01]  /*0b80*/  IMAD R9, R15, 0x4, R2 ;  /* 0x000000040f097824 */ /* 0x000fe200078e0202 */
[----:B--2---:R-:W0:Y:S04]  /*0b90*/  SHFL.IDX PT, R16, R16, R11, 0x1f ;  /* 0x00001f0b10107589 */ /* 0x004e2800000e0000 */
[----:B0-----:R-:W-:Y:S04]  /*0ba0*/  STL [R13], R16 ;  /* 0x000000100d007387 */ /* 0x001fe80000100800 */
[----:B------:R-:W2:Y:S01]  /*0bb0*/  LDL R18, [R9] ;  /* 0x0000000009127983 */ /* 0x000ea20000100800 */
[----:B------:R-:W-:Y:S01]  /*0bc0*/  IMAD R15, R24, 0x19, R15 ;  /* 0x00000019180f7824 */ /* 0x000fe200078e020f */
[----:B------:R-:W-:-:S05]  /*0bd0*/  IADD3 R17, PT, PT, R8, R3, RZ ;  /* 0x0000000308117210 */ /* 0x000fca0007ffe0ff */
[----:B------:R-:W-:Y:S01]  /*0be0*/  IMAD R14, R17, 0x4, R2 ;  /* 0x00000004110e7824 */ /* 0x000fe200078e0202 */
[----:B--2---:R-:W0:Y:S04]  /*0bf0*/  SHFL.IDX PT, R18, R18, R15, 0x1f ;  /* 0x00001f0f12127589 */ /* 0x004e2800000e0000 */
[----:B0-----:R-:W-:Y:S04]  /*0c00*/  STL [R9], R18 ;  /* 0x0000001209007387 */ /* 0x001fe80000100800 */
[----:B------:R-:W2:Y:S01]  /*0c10*/  LDL R20, [R14] ;  /* 0x000000000e147983 */ /* 0x000ea20000100800 */
[----:B------:R-:W-:-:S02]  /*0c20*/  IMAD R17, R24, 0x19, R17 ;  /* 0x0000001918117824 */ /* 0x000fc400078e0211 */
        /* <DEDUP_REMOVED lines=8> */
[----:B------:R-:W-:-:S04]  /*0cb0*/  IADD3 R9, PT, PT, R0, 0x9, RZ ;  /* 0x0000000900097810 */ /* 0x000fc80007ffe0ff */
[----:B------:R-:W-:Y:S01]  /*0cc0*/  LOP3.LUT R15, R9, 0xfd, RZ, 0xc0, !PT ;  /* 0x000000fd090f7812 */ /* 0x000fe200078ec0ff */
[----:B--2---:R-:W0:Y:S04]  /*0cd0*/  SHFL.IDX PT, R16, R16, R13, 0x1f ;  /* 0x00001f0d10107589 */ /* 0x004e2800000e0000 */
[----:B0-----:R0:W-:Y:S04]  /*0ce0*/  STL [R11], R16 ;  /* 0x000000100b007387 */ /* 0x0011e80000100800 */
[----:B------:R-:W2:Y:S01]  /*0cf0*/  LDL R18, [R7] ;  /* 0x0000000007127983 */ /* 0x000ea20000100800 */
[----:B------:R-:W-:-:S05]  /*0d00*/  IMAD R15, R15, 0x67, RZ ;  /* 0x000000670f0f7824 */ /* 0x000fca00078e02ff */
[----:B------:R-:W-:-:S04]  /*0d10*/  SHF.R.U32.HI R15, RZ, 0x9, R15 ;  /* 0x00000009ff0f7819 */ /* 0x000fc8000001160f */
[----:B------:R-:W-:-:S05]  /*0d20*/  PRMT R14, R15, 0x9910, RZ ;  /* 0x000099100f0e7816 */ /* 0x000fca00000000ff */
[----:B------:R-:W-:-:S04]  /*0d30*/  IMAD R13, R14, 0x5, RZ ;  /* 0x000000050e0d7824 */ /* 0x000fc800078e02ff */
[----:B------:R-:W-:-:S05]  /*0d40*/  IMAD.MOV R13, RZ, RZ, -R13 ;  /* 0x000000ffff0d7224 */ /* 0x000fca00078e0a0d */
[----:B------:R-:W-:-:S05]  /*0d50*/  PRMT R14, R13, 0x7710, RZ ;  /* 0x000077100d0e7816 */ /* 0x000fca00000000ff */
[----:B0-----:R-:W-:Y:S02]  /*0d60*/  IMAD.IADD R11, R9, 0x1, R14 ;  /* 0x00000001090b7824 */ /* 0x001fe400078e020e */
[----:B------:R-:W-:-:S03]  /*0d70*/  IMAD R9, R24, 0x19, R3 ;  /* 0x0000001918097824 */ /* 0x000fc600078e0203 */
[----:B------:R-:W-:-:S05]  /*0d80*/  PRMT R3, R11, 0x9910, RZ ;  /* 0x000099100b037816 */ /* 0x000fca00000000ff */
[----:B------:R-:W-:-:S05]  /*0d90*/  IMAD R3, R3, 0x5, RZ ;  /* 0x0000000503037824 */ /* 0x000fca00078e02ff */
[----:B------:R-:W-:-:S04]  /*0da0*/  LOP3.LUT R3, R3, 0xff, RZ, 0xc0, !PT ;  /* 0x000000ff03037812 */ /* 0x000fc800078ec0ff */
        /* <DEDUP_REMOVED lines=26> */
[----:B------:R-:W-:Y:S01]  /*0f50*/  VIADD R9, R0, 0xd ;  /* 0x0000000d00097836 */ /* 0x000fe20000000000 */
[----:B--2---:R-:W0:Y:S04]  /*0f60*/  SHFL.IDX PT, R14, R14, R13, 0x1f ;  /* 0x00001f0d0e0e7589 */ /* 0x004e2800000e0000 */
[----:B0-----:R0:W-:Y:S04]  /*0f70*/  STL [R11], R14 ;  /* 0x0000000e0b007387 */ /* 0x0011e80000100800 */
[----:B------:R-:W2:Y:S01]  /*0f80*/  LDL R16, [R7] ;  /* 0x0000000007107983 */ /* 0x000ea20000100800 */
[----:B------:R-:W-:-:S05]  /*0f90*/  LOP3.LUT R15, R9, 0xfd, RZ, 0xc0, !PT ;  /* 0x000000fd090f7812 */ /* 0x000fca00078ec0ff */
[----:B------:R-:W-:-:S05]  /*0fa0*/  IMAD R15, R15, 0x67, RZ ;  /* 0x000000670f0f7824 */ /* 0x000fca00078e02ff */
[----:B------:R-:W-:-:S04]  /*0fb0*/  SHF.R.U32.HI R15, RZ, 0x9, R15 ;  /* 0x00000009ff0f7819 */ /* 0x000fc8000001160f */
[----:B------:R-:W-:-:S05]  /*0fc0*/  PRMT R15, R15, 0x9910, RZ ;  /* 0x000099100f0f7816 */ /* 0x000fca00000000ff */
[----:B------:R-:W-:-:S04]  /*0fd0*/  IMAD R13, R15, 0x5, RZ ;  /* 0x000000050f0d7824 */ /* 0x000fc800078e02ff */
[----:B------:R-:W-:-:S05]  /*0fe0*/  IMAD.MOV R13, RZ, RZ, -R13 ;  /* 0x000000ffff0d7224 */ /* 0x000fca00078e0a0d */
[----:B------:R-:W-:-:S04]  /*0ff0*/  PRMT R18, R13, 0x7710, RZ ;  /* 0x000077100d127816 */ /* 0x000fc800000000ff */
[----:B0-----:R-:W-:Y:S01]  /*1000*/  IADD3 R11, PT, PT, R9, R18, RZ ;  /* 0x00000012090b7210 */ /* 0x001fe20007ffe0ff */
[----:B------:R-:W-:-:S03]  /*1010*/  IMAD R9, R24, 0x19, R3 ;  /* 0x0000001918097824 */ /* 0x000fc600078e0203 */
[----:B------:R-:W-:-:S05]  /*1020*/  PRMT R3, R11, 0x9910, RZ ;  /* 0x000099100b037816 */ /* 0x000fca00000000ff */
[----:B------:R-:W-:-:S05]  /*1030*/  IMAD R3, R3, 0x5, RZ ;  /* 0x0000000503037824 */ /* 0x000fca00078e02ff */
[----:B------:R-:W-:-:S05]  /*1040*/  LOP3.LUT R3, R3, 0xff, RZ, 0xc0, !PT ;  /* 0x000000ff03037812 */ /* 0x000fca00078ec0ff */
        /* <DEDUP_REMOVED lines=25> */
[----:B------:R-:W-:Y:S02]  /*11e0*/  IMAD R7, R3, 0x4, R2 ;  /* 0x0000000403077824 */ /* 0x000fe400078e0202 */
[----:B------:R-:W-:-:S05]  /*11f0*/  VIADD R0, R0, 0x11 ;  /* 0x0000001100007836 */ /* 0x000fca0000000000 */
[----:B------:R-:W-:Y:S01]  /*1200*/  LOP3.LUT R9, R0, 0xfd, RZ, 0xc0, !PT ;  /* 0x000000fd00097812 */ /* 0x000fe200078ec0ff */
[----:B--2---:R-:W0:Y:S04]  /*1210*/  SHFL.IDX PT, R14, R14, R13, 0x1f ;  /* 0x00001f0d0e0e7589 */ /* 0x004e2800000e0000 */
[----:B0-----:R-:W-:Y:S04]  /*1220*/  STL [R11], R14 ;  /* 0x0000000e0b007387 */ /* 0x001fe80000100800 */
[----:B------:R-:W2:Y:S01]  /*1230*/  LDL R18, [R7] ;  /* 0x0000000007127983 */ /* 0x000ea20000100800 */
[----:B------:R-:W-:-:S05]  /*1240*/  IMAD R9, R9, 0x67, RZ ;  /* 0x0000006709097824 */ /* 0x000fca00078e02ff */
[----:B------:R-:W-:-:S04]  /*1250*/  SHF.R.U32.HI R9, RZ, 0x9, R9 ;  /* 0x00000009ff097819 */ /* 0x000fc80000011609 */
[----:B------:R-:W-:-:S05]  /*1260*/  PRMT R9, R9, 0x9910, RZ ;  /* 0x0000991009097816 */ /* 0x000fca00000000ff */
[----:B------:R-:W-:-:S05]  /*1270*/  IMAD R9, R9, 0x5, RZ ;  /* 0x0000000509097824 */ /* 0x000fca00078e02ff */
[----:B------:R-:W-:-:S04]  /*1280*/  IADD3 R9, PT, PT, RZ, -R9, RZ ;  /* 0x80000009ff097210 */ /* 0x000fc80007ffe0ff */
[----:B------:R-:W-:-:S05]  /*1290*/  PRMT R9, R9, 0x7710, RZ ;  /* 0x0000771009097816 */ /* 0x000fca00000000ff */
[----:B------:R-:W-:Y:S02]  /*12a0*/  IMAD.IADD R9, R0, 0x1, R9 ;  /* 0x0000000100097824 */ /* 0x000fe400078e0209 */
[----:B------:R-:W-:-:S03]  /*12b0*/  IMAD R0, R24, 0x19, R3 ;  /* 0x0000001918007824 */ /* 0x000fc600078e0203 */
        /* <DEDUP_REMOVED lines=32> */
[----:B------:R-:W-:-:S06]  /*14c0*/  IMAD R3, R24, 0x19, R3 ;  /* 0x0000001918037824 */ /* 0x000fcc00078e0203 */
[----:B--2---:R-:W0:Y:S04]  /*14d0*/  SHFL.IDX PT, R3, R6, R3, 0x1f ;  /* 0x00001f0306037589 */ /* 0x004e2800000e0000 */
[----:B0-----:R1:W-:Y:S01]  /*14e0*/  STL [R2], R3 ;  /* 0x0000000302007387 */ /* 0x0013e20000100800 */
[----:B------:R-:W-:Y:S01]  /*14f0*/  NOP ;  /* 0x0000000000007918 */ /* 0x000fe20000000000 */
[----:B------:R-:W-:Y:S05]  /*1500*/  BRA `(.L_x_1) ;  /* 0x0000000800787947 */ /* 0x000fea0003800000 */
.L_x_0:
[----:B------:R-:W-:-:S05]  /*1510*/  PRMT R0, R3, 0x9910, RZ ;  /* 0x0000991003007816 */ /* 0x000fca00000000ff */
[----:B------:R-:W-:-:S05]  /*1520*/  IMAD R0, R0, 0xcd, RZ ;  /* 0x000000cd00007824 */ /* 0x000fca00078e02ff */
[----:B------:R-:W-:-:S04]  /*1530*/  LOP3.LUT R0, R0, 0xffff, RZ, 0xc0, !PT ;  /* 0x0000ffff00007812 */ /* 0x000fc800078ec0ff */
[----:B------:R-:W-:-:S04]  /*1540*/  SHF.R.U32.HI R0, RZ, 0xa, R0 ;  /* 0x0000000aff007819 */ /* 0x000fc80000011600 */
[----:B------:R-:W-:-:S05]  /*1550*/  PRMT R0, R0, 0x9910, RZ ;  /* 0x0000991000007816 */ /* 0x000fca00000000ff */
[----:B------:R-:W-:-:S05]  /*1560*/  IMAD R0, R0, 0x5, RZ ;  /* 0x0000000500007824 */ /* 0x000fca00078e02ff */
[----:B------:R-:W-:-:S04]  /*1570*/  IADD3 R0, PT, PT, RZ, -R0, RZ ;  /* 0x80000000ff007210 */ /* 0x000fc80007ffe0ff */
[----:B------:R-:W-:-:S05]  /*1580*/  PRMT R0, R0, 0x7710, RZ ;  /* 0x0000771000007816 */ /* 0x000fca00000000ff */
[----:B------:R-:W-:-:S05]  /*1590*/  IMAD.IADD R12, R3, 0x1, R0 ;  /* 0x00000001030c7824 */ /* 0x000fca00078e0200 */
[----:B------:R-:W-:-:S05]  /*15a0*/  SHF.L.U32 R0, R12, 0x2, RZ ;  /* 0x000000020c007819 */ /* 0x000fca00000006ff */
[----:B0-----:R-:W-:-:S05]  /*15b0*/  VIADD R4, R0, 0x15 ;  /* 0x0000001500047836 */ /* 0x001fca0000000000 */
[----:B------:R-:W-:-:S05]  /*15c0*/  LOP3.LUT R5, R4, 0xfd, RZ, 0xc0, !PT ;  /* 0x000000fd04057812 */ /* 0x000fca00078ec0ff */
[----:B------:R-:W-:-:S05]  /*15d0*/  IMAD R5, R5, 0x34, RZ ;  /* 0x0000003405057824 */ /* 0x000fca00078e02ff */
[----:B------:R-:W-:-:S04]  /*15e0*/  SHF.R.U32.HI R5, RZ, 0x8, R5 ;  /* 0x00000008ff057819 */ /* 0x000fc80000011605 */
[----:B------:R-:W-:-:S05]  /*15f0*/  PRMT R5, R5, 0x9910, RZ ;  /* 0x0000991005057816 */ /* 0x000fca00000000ff */
[----:B------:R-:W-:-:S05]  /*1600*/  IMAD R5, R5, 0x5, RZ ;  /* 0x0000000505057824 */ /* 0x000fca00078e02ff */
[----:B------:R-:W-:-:S04]  /*1610*/  IADD3 R5, PT, PT, RZ, -R5, RZ ;  /* 0x80000005ff057210 */ /* 0x000fc80007ffe0ff */
[----:B------:R-:W-:-:S05]  /*1620*/  PRMT R7, R5, 0x7710, RZ ;  /* 0x0000771005077816 */ /* 0x000fca00000000ff */
[----:B------:R-:W-:-:S05]  /*1630*/  IMAD.IADD R7, R4, 0x1, R7 ;  /* 0x0000000104077824 */ /* 0x000fca00078e0207 */
[----:B------:R-:W-:-:S05]  /*1640*/  LOP3.LUT R5, R7, 0xff, RZ, 0xc0, !PT ;  /* 0x000000ff07057812 */ /* 0x000fca00078ec0ff */
[----:B------:R-:W-:-:S05]  /*1650*/  IMAD R4, R5, 0x14, R2 ;  /* 0x0000001405047824 */ /* 0x000fca00078e0202 */
[----:B------:R-:W2:Y:S04]  /*1660*/  LDL R9, [R4] ;  /* 0x0000000004097983 */ /* 0x000ea80000100800 */
[----:B------:R-:W3:Y:S04]  /*1670*/  LDL R11, [R4+0x4] ;  /* 0x00000400040b7983 */ /* 0x000ee80000100800 */
[----:B------:R-:W4:Y:S04]  /*1680*/  LDL R10, [R4+0x8] ;  /* 0x00000800040a7983 */ /* 0x000f280000100800 */
[----:B------:R-:W5:Y:S04]  /*1690*/  LDL R8, [R4+0xc] ;  /* 0x00000c0004087983 */ /* 0x000f680000100800 */
[----:B------:R-:W5:Y:S01]  /*16a0*/  LDL R6, [R4+0x10] ;  /* 0x0000100004067983 */ /* 0x000f620000100800 */
[----:B------:R-:W-:-:S02]  /*16b0*/  IADD3 R5, PT, PT, R0, 0x11, RZ ;  /* 0x0000001100057810 */ /* 0x000fc40007ffe0ff */
[----:B------:R-:W-:Y:S02]  /*16c0*/  LOP3.LUT R3, R3, 0xffff, RZ, 0xc0, !PT ;  /* 0x0000ffff03037812 */ /* 0x000fe400078ec0ff */
[----:B------:R-:W-:Y:S02]  /*16d0*/  LOP3.LUT R13, R5, 0xfd, RZ, 0xc0, !PT ;  /* 0x000000fd050d7812 */ /* 0x000fe400078ec0ff */
[----:B------:R-:W-:Y:S02]  /*16e0*/  LOP3.LUT R12, R12, 0xff, RZ, 0xc0, !PT ;  /* 0x000000ff0c0c7812 */ /* 0x000fe400078ec0ff */
[----:B------:R-:W-:Y:S01]  /*16f0*/  LOP3.LUT R7, R7, 0xff, RZ, 0xc0, !PT ;  /* 0x000000ff07077812 */ /* 0x000fe200078ec0ff */
[----:B------:R-:W-:Y:S02]  /*1700*/  IMAD R13, R13, 0x34, RZ ;  /* 0x000000340d0d7824 */ /* 0x000fe400078e02ff */
[----:B------:R-:W-:-:S03]  /*1710*/  IMAD.IADD R3, R3, 0x1, -R12 ;  /* 0x0000000103037824 */ /* 0x000fc600078e0a0c */
[----:B------:R-:W-:Y:S01]  /*1720*/  SHF.R.U32.HI R13, RZ, 0x8, R13 ;  /* 0x00000008ff0d7819 */ /* 0x000fe2000001160d */
[----:B------:R-:W-:Y:S01]  /*1730*/  IMAD R24, R24, 0x19, R3 ;  /* 0x0000001918187824 */ /* 0x000fe200078e0203 */
[----:B------:R-:W-:Y:S02]  /*1740*/  MOV R3, 0x1ffffff ;  /* 0x01ffffff00037802 */ /* 0x000fe40000000f00 */
[----:B------:R-:W-:Y:S01]  /*1750*/  PRMT R13, R13, 0x9910, RZ ;  /* 0x000099100d0d7816 */ /* 0x000fe200000000ff */
[----:B------:R-:W-:-:S03]  /*1760*/  IMAD.IADD R12, R24, 0x1, R7 ;  /* 0x00000001180c7824 */ /* 0x000fc600078e0207 */
[----:B------:R-:W-:-:S05]  /*1770*/  MOV R7, R13 ;  /* 0x0000000d00077202 */ /* 0x000fca0000000f00 */
[----:B------:R-:W-:-:S04]  /*1780*/  IMAD R14, R7, 0x5, RZ ;  /* 0x00000005070e7824 */ /* 0x000fc800078e02ff */
[----:B------:R-:W-:-:S05]  /*1790*/  IMAD.MOV R14, RZ, RZ, -R14 ;  /* 0x000000ffff0e7224 */ /* 0x000fca00078e0a0e */
[----:B------:R-:W-:-:S04]  /*17a0*/  PRMT R14, R14, 0x7710, RZ ;  /* 0x000077100e0e7816 */ /* 0x000fc800000000ff */
[----:B------:R-:W-:-:S04]  /*17b0*/  IADD3 R17, PT, PT, R5, R14, RZ ;  /* 0x0000000e05117210 */ /* 0x000fc80007ffe0ff */
[----:B------:R-:W-:-:S05]  /*17c0*/  LOP3.LUT R5, R17, 0xff, RZ, 0xc0, !PT ;  /* 0x000000ff11057812 */ /* 0x000fca00078ec0ff */
[----:B------:R-:W-:Y:S01]  /*17d0*/  IMAD R5, R5, 0x14, R2 ;  /* 0x0000001405057824 */ /* 0x000fe200078e0202 */
[----:B--2---:R-:W0:Y:S04]  /*17e0*/  SHFL.IDX PT, R9, R9, R12, 0x1f ;  /* 0x00001f0c09097589 */ /* 0x004e2800000e0000 */
[----:B---3--:R-:W1:Y:S04]  /*17f0*/  SHFL.IDX PT, R11, R11, R12, 0x1f ;  /* 0x00001f0c0b0b7589 */ /* 0x008e6800000e0000 */
[----:B----4-:R-:W2:Y:S04]  /*1800*/  SHFL.IDX PT, R7, R10, R12, 0x1f ;  /* 0x00001f0c0a077589 */ /* 0x010ea800000e0000 */
[----:B-----5:R-:W3:Y:S04]  /*1810*/  SHFL.IDX PT, R13, R8, R12, 0x1f ;  /* 0x00001f0c080d7589 */ /* 0x020ee800000e0000 */
[----:B------:R-:W4:Y:S04]  /*1820*/  SHFL.IDX PT, R15, R6, R12, 0x1f ;  /* 0x00001f0c060f7589 */ /* 0x000f2800000e0000 */
[----:B0-----:R0:W-:Y:S04]  /*1830*/  STL [R4], R9 ;  /* 0x0000000904007387 */ /* 0x0011e80000100800 */
[----:B-1----:R-:W-:Y:S04]  /*1840*/  STL [R4+0x4], R11 ;  /* 0x0000040b04007387 */ /* 0x002fe80000100800 */
[----:B--2---:R-:W-:Y:S04]  /*1850*/  STL [R4+0x8], R7 ;  /* 0x0000080704007387 */ /* 0x004fe80000100800 */
[----:B---3--:R-:W-:Y:S04]  /*1860*/  STL [R4+0xc], R13 ;  /* 0x00000c0d04007387 */ /* 0x008fe80000100800 */
[----:B----4-:R1:W-:Y:S04]  /*1870*/  STL [R4+0x10], R15 ;  /* 0x0000100f04007387 */ /* 0x0103e80000100800 */
[----:B------:R-:W2:Y:S04]  /*1880*/  LDL R8, [R5] ;  /* 0x0000000005087983 */ /* 0x000ea80000100800 */
[----:B------:R-:W3:Y:S04]  /*1890*/  LDL R10, [R5+0x4] ;  /* 0x00000400050a7983 */ /* 0x000ee80000100800 */
[----:B------:R-:W4:Y:S04]  /*18a0*/  LDL R12, [R5+0x8] ;  /* 0x00000800050c7983 */ /* 0x000f280000100800 */
[----:B------:R-:W5:Y:S04]  /*18b0*/  LDL R14, [R5+0xc] ;  /* 0x00000c00050e7983 */ /* 0x000f680000100800 */
[----:B------:R-:W5:Y:S01]  /*18c0*/  LDL R16, [R5+0x10] ;  /* 0x0000100005107983 */ /* 0x000f620000100800 */
[----:B0-----:R-:W-:Y:S01]  /*18d0*/  VIADD R9, R0, 0xd ;  /* 0x0000000d00097836 */ /* 0x001fe20000000000 */
[----:B------:R-:W-:-:S04]  /*18e0*/  LOP3.LUT R17, R17, 0xff, RZ, 0xc0, !PT ;  /* 0x000000ff11117812 */ /* 0x000fc800078ec0ff */
[----:B------:R-:W-:-:S05]  /*18f0*/  LOP3.LUT R6, R9, 0xfd, RZ, 0xc0, !PT ;  /* 0x000000fd09067812 */ /* 0x000fca00078ec0ff */
[----:B------:R-:W-:-:S05]  /*1900*/  IMAD R6, R6, 0x34, RZ ;  /* 0x0000003406067824 */ /* 0x000fca00078e02ff */
[----:B------:R-:W-:-:S04]  /*1910*/  SHF.R.U32.HI R6, RZ, 0x8, R6 ;  /* 0x00000008ff067819 */ /* 0x000fc80000011606 */
[----:B-1----:R-:W-:Y:S02]  /*1920*/  PRMT R4, R6, 0x9910, RZ ;  /* 0x0000991006047816 */ /* 0x002fe400000000ff */
[----:B------:R-:W-:-:S03]  /*1930*/  IADD3 R6, PT, PT, R17, R24, RZ ;  /* 0x0000001811067210 */ /* 0x000fc60007ffe0ff */
        /* <DEDUP_REMOVED lines=49> */
[----:B------:R-:W-:Y:S01]  /*1c50*/  VIADD R17, R0, 0x5 ;  /* 0x0000000500117836 */ /* 0x000fe20000000000 */
[----:B0-----:R-:W-:-:S04]  /*1c60*/  LOP3.LUT R7, R16, 0xff, RZ, 0xc0, !PT ;  /* 0x000000ff10077812 */ /* 0x001fc800078ec0ff */
[----:B------:R-:W-:-:S05]  /*1c70*/  LOP3.LUT R0, R17, 0xfd, RZ, 0xc0, !PT ;  /* 0x000000fd11007812 */ /* 0x000fca00078ec0ff */
[----:B------:R-:W-:-:S05]  /*1c80*/  IMAD R0, R0, 0x34, RZ ;  /* 0x0000003400007824 */ /* 0x000fca00078e02ff */
[----:B------:R-:W-:-:S04]  /*1c90*/  SHF.R.U32.HI R0, RZ, 0x8, R0 ;  /* 0x00000008ff007819 */ /* 0x000fc80000011600 */
[----:B------:R-:W-:-:S05]  /*1ca0*/  PRMT R0, R0, 0x9910, RZ ;  /* 0x0000991000007816 */ /* 0x000fca00000000ff */
[----:B-1----:R-:W-:Y:S01]  /*1cb0*/  IMAD R4, R0, 0x5, RZ ;  /* 0x0000000500047824 */ /* 0x002fe200078e02ff */
[----:B------:R-:W-:-:S03]  /*1cc0*/  IADD3 R0, PT, PT, R7, R24, RZ ;  /* 0x0000001807007210 */ /* 0x000fc60007ffe0ff */
[----:B------:R-:W-:-:S05]  /*1cd0*/  IMAD.MOV R4, RZ, RZ, -R4 ;  /* 0x000000ffff047224 */ /* 0x000fca00078e0a04 */
[----:B------:R-:W-:-:S04]  /*1ce0*/  PRMT R4, R4, 0x7710, RZ ;  /* 0x0000771004047816 */ /* 0x000fc800000000ff */
[----:B------:R-:W-:-:S04]  /*1cf0*/  IADD3 R17, PT, PT, R17, R4, RZ ;  /* 0x0000000411117210 */ /* 0x000fc80007ffe0ff */
[----:B------:R-:W-:-:S05]  /*1d00*/  LOP3.LUT R4, R17, 0xff, RZ, 0xc0, !PT ;  /* 0x000000ff11047812 */ /* 0x000fca00078ec0ff */
[----:B------:R-:W-:-:S04]  /*1d10*/  IMAD R7, R4, 0x5, RZ ;  /* 0x0000000504077824 */ /* 0x000fc800078e02ff */
[----:B------:R-:W-:Y:S01]  /*1d20*/  IMAD R7, R7, 0x4, R2 ;  /* 0x0000000407077824 */ /* 0x000fe200078e0202 */
[----:B--2---:R-:W0:Y:S04]  /*1d30*/  SHFL.IDX PT, R6, R6, R0, 0x1f ;  /* 0x00001f0006067589 */ /* 0x004e2800000e0000 */
[----:B---3--:R-:W1:Y:S04]  /*1d40*/  SHFL.IDX PT, R8, R8, R0, 0x1f ;  /* 0x00001f0008087589 */ /* 0x008e6800000e0000 */
[----:B----4-:R-:W2:Y:S04]  /*1d50*/  SHFL.IDX PT, R10, R10, R0, 0x1f ;  /* 0x00001f000a0a7589 */ /* 0x010ea800000e0000 */
[----:B-----5:R-:W3:Y:S04]  /*1d60*/  SHFL.IDX PT, R12, R12, R0, 0x1f ;  /* 0x00001f000c0c7589 */ /* 0x020ee800000e0000 */
[----:B------:R-:W4:Y:S04]  /*1d70*/  SHFL.IDX PT, R14, R14, R0, 0x1f ;  /* 0x00001f000e0e7589 */ /* 0x000f2800000e0000 */
[----:B0-----:R-:W-:Y:S04]  /*1d80*/  STL [R5], R6 ;  /* 0x0000000605007387 */ /* 0x001fe80000100800 */
[----:B-1----:R-:W-:Y:S04]  /*1d90*/  STL [R5+0x4], R8 ;  /* 0x0000040805007387 */ /* 0x002fe80000100800 */
[----:B--2---:R-:W-:Y:S04]  /*1da0*/  STL [R5+0x8], R10 ;  /* 0x0000080a05007387 */ /* 0x004fe80000100800 */
[----:B---3--:R-:W-:Y:S04]  /*1db0*/  STL [R5+0xc], R12 ;  /* 0x00000c0c05007387 */ /* 0x008fe80000100800 */
[----:B----4-:R-:W-:Y:S04]  /*1dc0*/  STL [R5+0x10], R14 ;  /* 0x0000100e05007387 */ /* 0x010fe80000100800 */
[----:B------:R-:W2:Y:S04]  /*1dd0*/  LDL R0, [R7] ;  /* 0x0000000007007983 */ /* 0x000ea80000100800 */
[----:B------:R-:W3:Y:S04]  /*1de0*/  LDL R2, [R7+0x4] ;  /* 0x0000040007027983 */ /* 0x000ee80000100800 */
[----:B------:R-:W4:Y:S04]  /*1df0*/  LDL R4, [R7+0x8] ;  /* 0x0000080007047983 */ /* 0x000f280000100800 */
[----:B------:R-:W5:Y:S04]  /*1e00*/  LDL R9, [R7+0xc] ;  /* 0x00000c0007097983 */ /* 0x000f680000100800 */
[----:B------:R-:W5:Y:S01]  /*1e10*/  LDL R11, [R7+0x10] ;  /* 0x00001000070b7983 */ /* 0x000f620000100800 */
[----:B------:R-:W-:-:S04]  /*1e20*/  LOP3.LUT R17, R17, 0xff, RZ, 0xc0, !PT ;  /* 0x000000ff11117812 */ /* 0x000fc800078ec0ff */
[----:B------:R-:W-:-:S05]  /*1e30*/  IADD3 R24, PT, PT, R17, R24, RZ ;  /* 0x0000001811187210 */ /* 0x000fca0007ffe0ff */
[----:B--2---:R-:W0:Y:S04]  /*1e40*/  SHFL.IDX PT, R0, R0, R24, 0x1f ;  /* 0x00001f1800007589 */ /* 0x004e2800000e0000 */
[----:B---3--:R-:W1:Y:S04]  /*1e50*/  SHFL.IDX PT, R2, R2, R24, 0x1f ;  /* 0x00001f1802027589 */ /* 0x008e6800000e0000 */
[----:B----4-:R-:W2:Y:S04]  /*1e60*/  SHFL.IDX PT, R4, R4, R24, 0x1f ;  /* 0x00001f1804047589 */ /* 0x010ea800000e0000 */
[----:B-----5:R-:W3:Y:S04]  /*1e70*/  SHFL.IDX PT, R6, R9, R24, 0x1f ;  /* 0x00001f1809067589 */ /* 0x020ee800000e0000 */
[----:B------:R-:W4:Y:S04]  /*1e80*/  SHFL.IDX PT, R8, R11, R24, 0x1f ;  /* 0x00001f180b087589 */ /* 0x000f2800000e0000 */
[----:B0-----:R0:W-:Y:S04]  /*1e90*/  STL [R7], R0 ;  /* 0x0000000007007387 */ /* 0x0011e80000100800 */
[----:B-1----:R0:W-:Y:S04]  /*1ea0*/  STL [R7+0x4], R2 ;  /* 0x0000040207007387 */ /* 0x0021e80000100800 */
[----:B--2---:R0:W-:Y:S04]  /*1eb0*/  STL [R7+0x8], R4 ;  /* 0x0000080407007387 */ /* 0x0041e80000100800 */
[----:B---3--:R0:W-:Y:S04]  /*1ec0*/  STL [R7+0xc], R6 ;  /* 0x00000c0607007387 */ /* 0x0081e80000100800 */
[----:B----4-:R0:W-:Y:S01]  /*1ed0*/  STL [R7+0x10], R8 ;  /* 0x0000100807007387 */ /* 0x0101e20000100800 */
[----:B------:R-:W-:Y:S01]  /*1ee0*/  NOP ;  /* 0x0000000000007918 */ /* 0x000fe20000000000 */
.L_x_1:
[----:B------:R-:W2:Y:S04]  /*1ef0*/  LDL.64 R28, [R1] ;  /* 0x00000000011c7983 */ /* 0x000ea80000100a00 */
[----:B01----:R-:W3:Y:S04]  /*1f00*/  LDL.64 R2, [R1+0x8] ;  /* 0x0000080001027983 */ /* 0x003ee80000100a00 */
[----:B------:R-:W4:Y:S04]  /*1f10*/  LDL.64 R4, [R1+0x10] ;  /* 0x0000100001047983 */ /* 0x000f280000100a00 */
[----:B------:R-:W5:Y:S04]  /*1f20*/  LDL.64 R6, [R1+0x18] ;  /* 0x0000180001067983 */ /* 0x000f680000100a00 */
        /* <DEDUP_REMOVED lines=8> */
[----:B------:R-:W5:Y:S04]  /*1fb0*/  LDL R25, [R1+0x60] ;  /* 0x0000600001197983 */ /* 0x000f680000100800 */
[----:B--2---:R-:W-:Y:S04]  /*1fc0*/  STG.E desc[UR4][R26.64], R28 ;  /* 0x0000001c1a007986 */ /* 0x004fe8000c101904 */
[----:B------:R-:W-:Y:S04]  /*1fd0*/  STG.E desc[UR4][R26.64+0x4], R29 ;  /* 0x0000041d1a007986 */ /* 0x000fe8000c101904 */
[----:B---3--:R-:W-:Y:S04]  /*1fe0*/  STG.E desc[UR4][R26.64+0x8], R2 ;  /* 0x000008021a007986 */ /* 0x008fe8000c101904 */
[----:B------:R-:W-:Y:S04]  /*1ff0*/  STG.E desc[UR4][R26.64+0xc], R3 ;  /* 0x00000c031a007986 */ /* 0x000fe8000c101904 */
[----:B----4-:R-:W-:Y:S04]  /*2000*/  STG.E desc[UR4][R26.64+0x10], R4 ;  /* 0x000010041a007986 */ /* 0x010fe8000c101904 */
[----:B------:R-:W-:Y:S04]  /*2010*/  STG.E desc[UR4][R26.64+0x14], R5 ;  /* 0x000014051a007986 */ /* 0x000fe8000c101904 */
[----:B-----5:R-:W-:Y:S04]  /*2020*/  STG.E desc[UR4][R26.64+0x18], R6 ;  /* 0x000018061a007986 */ /* 0x020fe8000c101904 */
[----:B------:R-:W-:Y:S04]  /*2030*/  STG.E desc[UR4][R26.64+0x1c], R7 ;  /* 0x00001c071a007986 */ /* 0x000fe8000c101904 */
        /* <DEDUP_REMOVED lines=16> */
[----:B------:R-:W-:Y:S01]  /*2140*/  STG.E desc[UR4][R26.64+0x60], R25 ;  /* 0x000060191a007986 */ /* 0x000fe2000c101904 */
[----:B------:R-:W-:Y:S05]  /*2150*/  EXIT ;  /* 0x000000000000794d */ /* 0x000fea0003800000 */
.L_x_2:
[----:B------:R-:W-:-:S00]  /*2160*/  BRA `(.L_x_2) ;  /* 0xfffffffc00fc7947 */ /* 0x000fc0000383ffff */
[----:B------:R-:W-:-:S00]  /*2170*/  NOP ;  /* 0x0000000000007918 */ /* 0x000fc00000000000 */
        /* <DEDUP_REMOVED lines=8> */
.L_x_12:


//--------------------- .text._Z23warpShuffleNxNTransposeILi4ELi2EEvPfi --------------------------
	.section	.text._Z23warpShuffleNxNTransposeILi4ELi2EEvPfi,"ax",@progbits
	.align	128
        .global         _Z23warpShuffleNxNTransposeILi4ELi2EEvPfi
        .type           _Z23warpShuffleNxNTransposeILi4ELi2EEvPfi,@function
        .size           _Z23warpShuffleNxNTransposeILi4ELi2EEvPfi,(.L_x_13 - _Z23warpShuffleNxNTransposeILi4ELi2EEvPfi)
        .other          _Z23warpShuffleNxNTransposeILi4ELi2EEvPfi,@"STO_CUDA_ENTRY STV_DEFAULT"
_Z23warpShuffleNxNTransposeILi4ELi2EEvPfi:
.text._Z23warpShuffleNxNTransposeILi4ELi2EEvPfi:
[----:B------:R-:W0:Y:S01]  /*0000*/  LDC R1, c[0x0][0x37c] ;  /* 0x0000df00ff017b82 */ /* 0x000e220000000800 */
[----:B------:R-:W1:Y:S07]  /*0010*/  S2R R3, SR_TID.X ;  /* 0x0000000000037919 */ /* 0x000e6e0000002100 */
[----:B------:R-:W2:Y:S01]  /*0020*/  LDC.64 R20, c[0x0][0x380] ;  /* 0x0000e000ff147b82 */ /* 0x000ea20000000a00 */
[----:B------:R-:W3:Y:S01]  /*0030*/  LDCU.64 UR4, c[0x0][0x358] ;  /* 0x00006b00ff0477ac */ /* 0x000ee20008000a00 */
[----:B0-----:R-:W-:Y:S01]  /*0040*/  VIADD R1, R1, 0xffffffc0 ;  /* 0xffffffc001017836 */ /* 0x001fe20000000000 */
[----:B------:R-:W0:Y:S01]  /*0050*/  LDCU UR6, c[0x0][0x388] ;  /* 0x00007100ff0677ac */ /* 0x000e220008000800 */
[----:B-1----:R-:W-:-:S04]  /*0060*/  IMAD.SHL.U32 R5, R3, 0x10, RZ ;  /* 0x0000001003057824 */ /* 0x002fc800078e00ff */
[----:B--2---:R-:W-:-:S05]  /*0070*/  IMAD.WIDE.U32 R20, R5, 0x4, R20 ;  /* 0x0000000405147825 */ /* 0x004fca00078e0014 */
[----:B---3--:R-:W2:Y:S04]  /*0080*/  LDG.E R4, desc[UR4][R20.64] ;  /* 0x0000000414047981 */ /* 0x008ea8000c1e1900 */
[----:B------:R-:W2:Y:S04]  /*0090*/  LDG.E R5, desc[UR4][R20.64+0x4] ;  /* 0x0000040414057981 */ /* 0x000ea8000c1e1900 */
[----:B------:R-:W2:Y:S04]  /*00a0*/  LDG.E R6, desc[UR4][R20.64+0x8] ;  /* 0x0000080414067981 */ /* 0x000ea8000c1e1900 */
[----:B------:R-:W2:Y:S04]  /*00b0*/  LDG.E R7, desc[UR4][R20.64+0xc] ;  /* 0x00000c0414077981 */ /* 0x000ea8000c1e1900 */
[----:B------:R-:W3:Y:S04]  /*00c0*/  LDG.E R8, desc[UR4][R20.64+0x10] ;  /* 0x0000100414087981 */ /* 0x000ee8000c1e1900 */
[----:B------:R-:W3:Y:S04]  /*00d0*/  LDG.E R9, desc[UR4][R20.64+0x14] ;  /* 0x0000140414097981 */ /* 0x000ee8000c1e1900 */
[----:B------:R-:W3:Y:S04]  /*00e0*/  LDG.E R10, desc[UR4][R20.64+0x18] ;  /* 0x00001804140a7981 */ /* 0x000ee8000c1e1900 */
[----:B------:R-:W3:Y:S04]  /*00f0*/  LDG.E R11, desc[UR4][R20.64+0x1c] ;  /* 0x00001c04140b7981 */ /* 0x000ee8000c1e1900 */
[----:B------:R-:W4:Y:S04]  /*0100*/  LDG.E R12, desc[UR4][R20.64+0x20] ;  /* 0x00002004140c7981 */ /* 0x000f28000c1e1900 */
[----:B------:R-:W4:Y:S04]  /*0110*/  LDG.E R13, desc[UR4][R20.64+0x24] ;  /* 0x00002404140d7981 */ /* 0x000f28000c1e1900 */
[----:B------:R-:W4:Y:S04]  /*0120*/  LDG.E R14, desc[UR4][R20.64+0x28] ;  /* 0x00002804140e7981 */ /* 0x000f28000c1e1900 */
[----:B------:R-:W4:Y:S04]  /*0130*/  LDG.E R15, desc[UR4][R20.64+0x2c] ;  /* 0x00002c04140f7981 */ /* 0x000f28000c1e1900 */
[----:B------:R-:W5:Y:S04]  /*0140*/  LDG.E R16, desc[UR4][R20.64+0x30] ;  /* 0x0000300414107981 */ /* 0x000f68000c1e1900 */
[----:B------:R-:W5:Y:S04]  /*0150*/  LDG.E R17, desc[UR4][R20.64+0x34] ;  /* 0x0000340414117981 */ /* 0x000f68000c1e1900 */
[----:B------:R-:W5:Y:S04]  /*0160*/  LDG.E R18, desc[UR4][R20.64+0x38] ;  /* 0x0000380414127981 */ /* 0x000f68000c1e1900 */
[----:B------:R-:W5:Y:S01]  /*0170*/  LDG.E R19, desc[UR4][R20.64+0x3c] ;  /* 0x00003c0414137981 */ /* 0x000f62000c1e1900 */
[----:B0-----:R-:W-:Y:S01]  /*0180*/  UISETP.NE.AND UP0, UPT, UR6, 0x2, UPT ;  /* 0x000000020600788c */ /* 0x001fe2000bf05270 */
[----:B------:R-:W-:Y:S01]  /*0190*/  IMAD.MOV.U32 R0, RZ, RZ, R1 ;  /* 0x000000ffff007224 */ /* 0x000fe200078e0001 */
[----:B------:R-:W-:Y:S01]  /*01a0*/  LOP3.LUT R2, R3, 0x3f0, RZ, 0xc0, !PT ;  /* 0x000003f003027812 */ /* 0x000fe200078ec0ff */
[----:B--2---:R0:W-:Y:S04]  /*01b0*/  STL.128 [R1], R4 ;  /* 0x0000000401007387 */ /* 0x0041e80000100c00 */
[----:B---3--:R0:W-:Y:S04]  /*01c0*/  STL.128 [R1+0x10], R8 ;  /* 0x0000100801007387 */ /* 0x0081e80000100c00 */
[----:B----4-:R0:W-:Y:S04]  /*01d0*/  STL.128 [R1+0x20], R12 ;  /* 0x0000200c01007387 */ /* 0x0101e80000100c00 */
[----:B-----5:R0:W-:Y:S01]  /*01e0*/  STL.128 [R1+0x30], R16 ;  /* 0x0000301001007387 */ /* 0x0201e20000100c00 */
[----:B------:R-:W-:Y:S05]  /*01f0*/  BRA.U !UP0, `(.L_x_3) ;  /* 0x0000000508c87547 */ /* 0x000fea000b800000 */
[----:B------:R-:W-:-:S09]  /*0200*/  UISETP.NE.AND UP0, UPT, UR6, 0x1, UPT ;  /* 0x000000010600788c */ /* 0x000fd2000bf05270 */
[----:B------:R-:W-:Y:S05]  /*0210*/  BRA.U UP0, `(.L_x_4) ;  /* 0x0000000900e47547 */ /* 0x000fea000b800000 */
[----:B0-----:R-:W-:Y:S01]  /*0220*/  SHF.R.U32.HI R4, RZ, 0x2, R3 ;  /* 0x00000002ff047819 */ /* 0x001fe20000011603 */
[----:B------:R-:W-:-:S04]  /*0230*/  IMAD R3, R3, 0x3, RZ ;  /* 0x0000000303037824 */ /* 0x000fc800078e02ff */
[----:B------:R-:W-:Y:S02]  /*0240*/  IMAD R4, R4, 0xc, RZ ;  /* 0x0000000c04047824 */ /* 0x000fe400078e02ff */
[----:B------:R-:W-:-:S03]  /*0250*/  VIADD R5, R3, 0x1 ;  /* 0x0000000103057836 */ /* 0x000fc60000000000 */
[----:B------:R-:W-:Y:S02]  /*0260*/  IADD3 R6, PT, PT, R4, 0x4, RZ ;  /* 0x0000000404067810 */ /* 0x000fe40007ffe0ff */
[----:B------:R-:W-:Y:S02]  /*0270*/  LOP3.LUT R5, R5, 0x3, RZ, 0xc0, !PT ;  /* 0x0000000305057812 */ /* 0x000fe400078ec0ff */
[----:B------:R-:W-:-:S04]  /*0280*/  LOP3.LUT R6, R6, 0xc, RZ, 0xc0, !PT ;  /* 0x0000000c06067812 */ /* 0x000fc800078ec0ff */
[----:B------:R-:W-:-:S05]  /*0290*/  LOP3.LUT R7, R5, R6, RZ, 0xfc, !PT ;  /* 0x0000000605077212 */ /* 0x000fca00078efcff */
[----:B------:R-:W-:-:S05]  /*02a0*/  IMAD R8, R7, 0x4, R0 ;  /* 0x0000000407087824 */ /* 0x000fca00078e0200 */
[----:B------:R-:W2:Y:S01]  /*02b0*/  LDL R9, [R8] ;  /* 0x0000000008097983 */ /* 0x000ea20000100800 */
[----:B------:R-:W-:Y:S01]  /*02c0*/  IMAD.IADD R10, R2, 0x1, R7 ;  /* 0x00000001020a7824 */ /* 0x000fe200078e0207 */
[----:B------:R-:W-:-:S05]  /*02d0*/  LOP3.LUT R7, R6, 0x3, R3, 0xf8, !PT ;  /* 0x0000000306077812 */ /* 0x000fca00078ef803 */
[----:B------:R-:W-:Y:S01]  /*02e0*/  IMAD R11, R7, 0x4, R0 ;  /* 0x00000004070b7824 */ /* 0x000fe200078e0200 */
[----:B--2---:R-:W0:Y:S04]  /*02f0*/  SHFL.IDX PT, R9, R9, R10, 0x1f ;  /* 0x00001f0a09097589 */ /* 0x004e2800000e0000 */
[----:B0-----:R-:W-:Y:S04]  /*0300*/  STL [R8], R9 ;  /* 0x0000000908007387 */ /* 0x001fe80000100800 */
[----:B------:R-:W2:Y:S01]  /*0310*/  LDL R12, [R11] ;  /* 0x000000000b0c7983 */ /* 0x000ea20000100800 */
[----:B------:R-:W-:Y:S01]  /*0320*/  IADD3 R13, PT, PT, R2, R7, RZ ;  /* 0x00000007020d7210 */ /* 0x000fe20007ffe0ff */
[----:B------:R-:W-:-:S05]  /*0330*/  VIADD R7, R3, 0xffffffff ;  /* 0xffffffff03077836 */ /* 0x000fca0000000000 */
[----:B------:R-:W-:-:S04]  /*0340*/  LOP3.LUT R7, R7, 0x3, RZ, 0xc0, !PT ;  /* 0x0000000307077812 */ /* 0x000fc800078ec0ff */
[----:B------:R-:W-:-:S05]  /*0350*/  LOP3.LUT R15, R7, R6, RZ, 0xfc, !PT ;  /* 0x00000006070f7212 */ /* 0x000fca00078efcff */
[----:B------:R-:W-:Y:S01]  /*0360*/  IMAD R14, R15, 0x4, R0 ;  /* 0x000000040f0e7824 */ /* 0x000fe200078e0200 */
[----:B--2---:R-:W0:Y:S04]  /*0370*/  SHFL.IDX PT, R12, R12, R13, 0x1f ;  /* 0x00001f0d0c0c7589 */ /* 0x004e2800000e0000 */
[----:B0-----:R-:W-:Y:S04]  /*0380*/  STL [R11], R12 ;  /* 0x0000000c0b007387 */ /* 0x001fe80000100800 */
[----:B------:R-:W2:Y:S01]  /*0390*/  LDL R10, [R14] ;  /* 0x000000000e0a7983 */ /* 0x000ea20000100800 */
[----:B------:R-:W-:Y:S01]  /*03a0*/  IMAD.IADD R15, R2, 0x1, R15 ;  /* 0x00000001020f7824 */ /* 0x000fe200078e020f */
[----:B------:R-:W-:-:S04]  /*03b0*/  LOP3.LUT R9, R3, 0x3, RZ, 0xc0, !PT ;  /* 0x0000000303097812 */ /* 0x000fc800078ec0ff */
[----:B------:R-:W-:-:S04]  /*03c0*/  LOP3.LUT R17, R6, 0x2, R9, 0xf6, !PT ;  /* 0x0000000206117812 */ /* 0x000fc800078ef609 */
[----:B------:R-:W-:Y:S01]  /*03d0*/  LEA R6, R17, R0, 0x2 ;  /* 0x0000000011067211 */ /* 0x000fe200078e10ff */
[----:B--2---:R-:W0:Y:S04]  /*03e0*/  SHFL.IDX PT, R15, R10, R15, 0x1f ;  /* 0x00001f0f0a0f7589 */ /* 0x004e2800000e0000 */
[----:B0-----:R-:W-:Y:S04]  /*03f0*/  STL [R14], R15 ;  /* 0x0000000f0e007387 */ /* 0x001fe80000100800 */
[----:B------:R-:W2:Y:S01]  /*0400*/  LDL R8, [R6] ;  /* 0x0000000006087983 */ /* 0x000ea20000100800 */
[----:B------:R-:W-:Y:S01]  /*0410*/  IMAD.IADD R17, R2, 0x1, R17 ;  /* 0x0000000102117824 */ /* 0x000fe200078e0211 */
[----:B------:R-:W-:-:S05]  /*0420*/  LOP3.LUT R11, R5, 0xc, R4, 0xf8, !PT ;  /* 0x0000000c050b7812 */ /* 0x000fca00078ef804 */
[----:B------:R-:W-:Y:S01]  /*0430*/  IMAD R12, R11, 0x4, R0 ;  /* 0x000000040b0c7824 */ /* 0x000fe200078e0200 */
[----:B--2---:R-:W0:Y:S04]  /*0440*/  SHFL.IDX PT, R17, R8, R17, 0x1f ;  /* 0x00001f1108117589 */ /* 0x004e2800000e0000 */
[----:B0-----:R-:W-:Y:S04]  /*0450*/  STL [R6], R17 ;  /* 0x0000001106007387 */ /* 0x001fe80000100800 */
[----:B------:R-:W2:Y:S01]  /*0460*/  LDL R10, [R12] ;  /* 0x000000000c0a7983 */ /* 0x000ea20000100800 */
[----:B------:R-:W-:Y:S01]  /*0470*/  IMAD.IADD R11, R2, 0x1, R11 ;  /* 0x00000001020b7824 */ /* 0x000fe200078e020b */
        /* <DEDUP_REMOVED lines=18> */
[----:B------:R-:W-:-:S02]  /*05a0*/  IMAD.IADD R13, R2, 0x1, R13 ;  /* 0x00000001020d7824 */ /* 0x000fc400078e020d */
[----:B------:R-:W-:-:S05]  /*05b0*/  VIADD R12, R4, 0xc ;  /* 0x0000000c040c7836 */ /* 0x000fca0000000000 */
[----:B------:R-:W-:-:S04]  /*05c0*/  LOP3.LUT R12, R12, 0xc, RZ, 0xc0, !PT ;  /* 0x0000000c0c0c7812 */ /* 0x000fc800078ec0ff */
[----:B------:R-:W-:-:S05]  /*05d0*/  LOP3.LUT R15, R5, R12, RZ, 0xfc, !PT ;  /* 0x0000000c050f7212 */ /* 0x000fca00078efcff */
[----:B------:R-:W-:Y:S01]  /*05e0*/  IMAD R14, R15, 0x4, R0 ;  /* 0x000000040f0e7824 */ /* 0x000fe200078e0200 */
[----:B--2---:R-:W0:Y:S04]  /*05f0*/  SHFL.IDX PT, R13, R8, R13, 0x1f ;  /* 0x00001f0d080d7589 */ /* 0x004e2800000e0000 */
[----:B0-----:R-:W-:Y:S04]  /*0600*/  STL [R10], R13 ;  /* 0x0000000d0a007387 */ /* 0x001fe80000100800 */
[----:B------:R-:W2:Y:S01]  /*0610*/  LDL R16, [R14] ;  /* 0x000000000e107983 */ /* 0x000ea20000100800 */
[----:B------:R-:W-:-:S02]  /*0620*/  IADD3 R15, PT, PT, R2, R15, RZ ;  /* 0x0000000f020f7210 */ /* 0x000fc40007ffe0ff */
[----:B------:R-:W-:-:S05]  /*0630*/  LOP3.LUT R3, R12, 0x3, R3, 0xf8, !PT ;  /* 0x000000030c037812 */ /* 0x000fca00078ef803 */
[----:B------:R-:W-:Y:S01]  /*0640*/  IMAD R6, R3, 0x4, R0 ;  /* 0x0000000403067824 */ /* 0x000fe200078e0200 */
[----:B--2---:R-:W0:Y:S04]  /*0650*/  SHFL.IDX PT, R15, R16, R15, 0x1f ;  /* 0x00001f0f100f7589 */ /* 0x004e2800000e0000 */
[----:B0-----:R-:W-:Y:S04]  /*0660*/  STL [R14], R15 ;  /* 0x0000000f0e007387 */ /* 0x001fe80000100800 */
[----:B------:R-:W2:Y:S01]  /*0670*/  LDL R8, [R6] ;  /* 0x0000000006087983 */ /* 0x000ea20000100800 */
[----:B------:R-:W-:Y:S01]  /*0680*/  IMAD.IADD R3, R2, 0x1, R3 ;  /* 0x0000000102037824 */ /* 0x000fe200078e0203 */
        /* <DEDUP_REMOVED lines=12> */
[----:B------:R-:W-:-:S04]  /*0750*/  LOP3.LUT R4, R4, 0xc, RZ, 0xc0, !PT ;  /* 0x0000000c04047812 */ /* 0x000fc800078ec0ff */
[----:B------:R-:W-:-:S05]  /*0760*/  LOP3.LUT R5, R5, 0x8, R4, 0xf6, !PT ;  /* 0x0000000805057812 */ /* 0x000fca00078ef604 */
        /* <DEDUP_REMOVED lines=22> */
[----:B------:R-:W-:-:S05]  /*08d0*/  IMAD.IADD R2, R2, 0x1, R11 ;  /* 0x0000000102027824 */ /* 0x000fca00078e020b */
[----:B--2---:R-:W0:Y:S04]  /*08e0*/  SHFL.IDX PT, R3, R3, R2, 0x1f ;  /* 0x00001f0203037589 */ /* 0x004e2800000e0000 */
[----:B0-----:R1:W-:Y:S01]  /*08f0*/  STL [R0], R3 ;  /* 0x0000000300007387 */ /* 0x0013e20000100800 */
[----:B------:R-:W-:Y:S01]  /*0900*/  NOP ;  /* 0x0000000000007918 */ /* 0x000fe20000000000 */
[----:B------:R-:W-:Y:S05]  /*0910*/  BRA `(.L_x_4) ;  /* 0x0000000400247947 */ /* 0x000fea0003800000 */
.L_x_3:
[----:B0-----:R-:W-:-:S04]  /*0920*/  IMAD R4, R3, 0x3, RZ ;  /* 0x0000000303047824 */ /* 0x001fc800078e02ff */
[----:B------:R-:W-:-:S05]  /*0930*/  VIADD R7, R4, 0x1 ;  /* 0x0000000104077836 */ /* 0x000fca0000000000 */
[----:B------:R-:W-:-:S04]  /*0940*/  SHF.L.U32 R5, R7, 0x2, RZ ;  /* 0x0000000207057819 */ /* 0x000fc800000006ff */
[----:B------:R-:W-:-:S05]  /*0950*/  LOP3.LUT R5, R5, 0xc, RZ, 0xc0, !PT ;  /* 0x0000000c05057812 */ /* 0x000fca00078ec0ff */
[----:B------:R-:W-:-:S05]  /*0960*/  IMAD R6, R5, 0x4, R0 ;  /* 0x0000000405067824 */ /* 0x000fca00078e0200 */
[----:B------:R-:W2:Y:S04]  /*0970*/  LDL R8, [R6] ;  /* 0x0000000006087983 */ /* 0x000ea80000100800 */
[----:B------:R-:W3:Y:S04]  /*0980*/  LDL R10, [R6+0x4] ;  /* 0x00000400060a7983 */ /* 0x000ee80000100800 */
[----:B------:R-:W4:Y:S04]  /*0990*/  LDL R12, [R6+0x8] ;  /* 0x00000800060c7983 */ /* 0x000f280000100800 */
[----:B------:R-:W5:Y:S01]  /*09a0*/  LDL R14, [R6+0xc] ;  /* 0x00000c00060e7983 */ /* 0x000f620000100800 */
[C---:B------:R-:W-:Y:S01]  /*09b0*/  LOP3.LUT R5, R3.reuse, 0xc, RZ, 0xc0, !PT ;  /* 0x0000000c03057812 */ /* 0x040fe200078ec0ff */
[----:B------:R-:W-:-:S04]  /*09c0*/  IMAD R3, R3, 0xc, RZ ;  /* 0x0000000c03037824 */ /* 0x000fc800078e02ff */
[----:B------:R-:W-:Y:S01]  /*09d0*/  IMAD.IADD R2, R2, 0x1, R5 ;  /* 0x0000000102027824 */ /* 0x000fe200078e0205 */
[----:B------:R-:W-:Y:S02]  /*09e0*/  LOP3.LUT R5, R7, 0x3, RZ, 0xc0, !PT ;  /* 0x0000000307057812 */ /* 0x000fe400078ec0ff */
[----:B------:R-:W-:-:S03]  /*09f0*/  LOP3.LUT R3, R3, 0xc, RZ, 0xc0, !PT ;  /* 0x0000000c03037812 */ /* 0x000fc600078ec0ff */
[----:B------:R-:W-:Y:S01]  /*0a00*/  IMAD.IADD R5, R5, 0x1, R2 ;  /* 0x0000000105057824 */ /* 0x000fe200078e0202 */
[----:B------:R-:W-:-:S04]  /*0a10*/  LOP3.LUT R15, R3, 0x8, RZ, 0x3c, !PT ;  /* 0x00000008030f7812 */ /* 0x000fc800078e3cff */
[----:B------:R-:W-:Y:S01]  /*0a20*/  LEA R15, R15, R0, 0x2 ;  /* 0x000000000f0f7211 */ /* 0x000fe200078e10ff */
[----:B--2---:R-:W0:Y:S04]  /*0a30*/  SHFL.IDX PT, R7, R8, R5, 0x1f ;  /* 0x00001f0508077589 */ /* 0x004e2800000e0000 */
[----:B---3--:R-:W1:Y:S04]  /*0a40*/  SHFL.IDX PT, R9, R10, R5, 0x1f ;  /* 0x00001f050a097589 */ /* 0x008e6800000e0000 */
[----:B----4-:R-:W2:Y:S04]  /*0a50*/  SHFL.IDX PT, R11, R12, R5, 0x1f ;  /* 0x00001f050c0b7589 */ /* 0x010ea800000e0000 */
[----:B-----5:R-:W3:Y:S04]  /*0a60*/  SHFL.IDX PT, R13, R14, R5, 0x1f ;  /* 0x00001f050e0d7589 */ /* 0x020ee800000e0000 */
[----:B0-----:R-:W-:Y:S04]  /*0a70*/  STL [R6], R7 ;  /* 0x0000000706007387 */ /* 0x001fe80000100800 */
[----:B-1----:R-:W-:Y:S04]  /*0a80*/  STL [R6+0x4], R9 ;  /* 0x0000040906007387 */ /* 0x002fe80000100800 */
[----:B--2---:R0:W-:Y:S04]  /*0a90*/  STL [R6+0x8], R11 ;  /* 0x0000080b06007387 */ /* 0x0041e80000100800 */
[----:B---3--:R-:W-:Y:S04]  /*0aa0*/  STL [R6+0xc], R13 ;  /* 0x00000c0d06007387 */ /* 0x008fe80000100800 */
[----:B------:R-:W2:Y:S04]  /*0ab0*/  LDL R17, [R15] ;  /* 0x000000000f117983 */ /* 0x000ea80000100800 */
[----:B------:R-:W3:Y:S04]  /*0ac0*/  LDL R19, [R15+0x4] ;  /* 0x000004000f137983 */ /* 0x000ee80000100800 */
[----:B------:R-:W4:Y:S04]  /*0ad0*/  LDL R23, [R15+0x8] ;  /* 0x000008000f177983 */ /* 0x000f280000100800 */
[----:B------:R-:W5:Y:S01]  /*0ae0*/  LDL R25, [R15+0xc] ;  /* 0x00000c000f197983 */ /* 0x000f620000100800 */
[C---:B------:R-:W-:Y:S01]  /*0af0*/  LOP3.LUT R5, R4.reuse, 0x3, RZ, 0xc0, !PT ;  /* 0x0000000304057812 */ /* 0x040fe200078ec0ff */
[----:B0-----:R-:W-:-:S03]  /*0b00*/  VIADD R11, R4, 0xffffffff ;  /* 0xffffffff040b7836 */ /* 0x001fc60000000000 */
[----:B------:R-:W-:Y:S02]  /*0b10*/  LOP3.LUT R27, R5, 0x2, RZ, 0x3c, !PT ;  /* 0x00000002051b7812 */ /* 0x000fe400078e3cff */
[----:B------:R-:W-:-:S03]  /*0b20*/  SHF.L.U32 R4, R11, 0x2, RZ ;  /* 0x000000020b047819 */ /* 0x000fc600000006ff */
[----:B------:R-:W-:Y:S01]  /*0b30*/  IMAD.IADD R8, R27, 0x1, R2 ;  /* 0x000000011b087824 */ /* 0x000fe200078e0202 */
[----:B------:R-:W-:-:S05]  /*0b40*/  LOP3.LUT R7, R4, 0xc, RZ, 0xc0, !PT ;  /* 0x0000000c04077812 */ /* 0x000fca00078ec0ff */
[----:B------:R-:W-:Y:S01]  /*0b50*/  IMAD R7, R7, 0x4, R0 ;  /* 0x0000000407077824 */ /* 0x000fe200078e0200 */
[----:B--2---:R-:W0:Y:S04]  /*0b60*/  SHFL.IDX PT, R10, R17, R8, 0x1f ;  /* 0x00001f08110a7589 */ /* 0x004e2800000e0000 */
[----:B---3--:R-:W1:Y:S04]  /*0b70*/  SHFL.IDX PT, R12, R19, R8, 0x1f ;  /* 0x00001f08130c7589 */ /* 0x008e6800000e0000 */
[----:B----4-:R-:W2:Y:S04]  /*0b80*/  SHFL.IDX PT, R14, R23, R8, 0x1f ;  /* 0x00001f08170e7589 */ /* 0x010ea800000e0000 */
[----:B-----5:R-:W3:Y:S04]  /*0b90*/  SHFL.IDX PT, R6, R25, R8, 0x1f ;  /* 0x00001f0819067589 */ /* 0x020ee800000e0000 */
[----:B0-----:R-:W-:Y:S04]  /*0ba0*/  STL [R15], R10 ;  /* 0x0000000a0f007387 */ /* 0x001fe80000100800 */
[----:B-1----:R-:W-:Y:S04]  /*0bb0*/  STL [R15+0x4], R12 ;  /* 0x0000040c0f007387 */ /* 0x002fe80000100800 */
[----:B--2---:R-:W-:Y:S04]  /*0bc0*/  STL [R15+0x8], R14 ;  /* 0x0000080e0f007387 */ /* 0x004fe80000100800 */
[----:B---3--:R-:W-:Y:S04]  /*0bd0*/  STL [R15+0xc], R6 ;  /* 0x00000c060f007387 */ /* 0x008fe80000100800 */
[----:B------:R-:W2:Y:S04]  /*0be0*/  LDL R9, [R7] ;  /* 0x0000000007097983 */ /* 0x000ea80000100800 */
[----:B------:R-:W3:Y:S04]  /*0bf0*/  LDL R13, [R7+0x4] ;  /* 0x00000400070d7983 */ /* 0x000ee80000100800 */
[----:B------:R-:W4:Y:S04]  /*0c00*/  LDL R17, [R7+0x8] ;  /* 0x0000080007117983 */ /* 0x000f280000100800 */
[----:B------:R-:W5:Y:S01]  /*0c10*/  LDL R19, [R7+0xc] ;  /* 0x00000c0007137983 */ /* 0x000f620000100800 */
[----:B------:R-:W-:-:S02]  /*0c20*/  LOP3.LUT R11, R11, 0x3, RZ, 0xc0, !PT ;  /* 0x000000030b0b7812 */ /* 0x000fc400078ec0ff */
[----:B------:R-:W-:-:S03]  /*0c30*/  LEA R3, R3, R0, 0x2 ;  /* 0x0000000003037211 */ /* 0x000fc600078e10ff */
[----:B------:R-:W-:-:S05]  /*0c40*/  IMAD.IADD R4, R11, 0x1, R2 ;  /* 0x000000010b047824 */ /* 0x000fca00078e0202 */
        /* <DEDUP_REMOVED lines=12> */
[----:B------:R-:W-:-:S05]  /*0d10*/  IMAD.IADD R2, R5, 0x1, R2 ;  /* 0x0000000105027824 */ /* 0x000fca00078e0202 */
[----:B--2---:R-:W0:Y:S04]  /*0d20*/  SHFL.IDX PT, R0, R11, R2, 0x1f ;  /* 0x00001f020b007589 */ /* 0x004e2800000e0000 */
[----:B---3--:R-:W1:Y:S04]  /*0d30*/  SHFL.IDX PT, R4, R15, R2, 0x1f ;  /* 0x00001f020f047589 */ /* 0x008e6800000e0000 */
[----:B----4-:R-:W2:Y:S04]  /*0d40*/  SHFL.IDX PT, R6, R9, R2, 0x1f ;  /* 0x00001f0209067589 */ /* 0x010ea800000e0000 */
[----:B-----5:R-:W3:Y:S04]  /*0d50*/  SHFL.IDX PT, R8, R13, R2, 0x1f ;  /* 0x00001f020d087589 */ /* 0x020ee800000e0000 */
[----:B0-----:R0:W-:Y:S04]  /*0d60*/  STL [R3], R0 ;  /* 0x0000000003007387 */ /* 0x0011e80000100800 */
[----:B-1----:R0:W-:Y:S04]  /*0d70*/  STL [R3+0x4], R4 ;  /* 0x0000040403007387 */ /* 0x0021e80000100800 */
[----:B--2---:R0:W-:Y:S04]  /*0d80*/  STL [R3+0x8], R6 ;  /* 0x0000080603007387 */ /* 0x0041e80000100800 */
[----:B---3--:R0:W-:Y:S01]  /*0d90*/  STL [R3+0xc], R8 ;  /* 0x00000c0803007387 */ /* 0x0081e20000100800 */
[----:B------:R-:W-:Y:S01]  /*0da0*/  NOP ;  /* 0x0000000000007918 */ /* 0x000fe20000000000 */
.L_x_4:
[----:B0-----:R-:W2:Y:S04]  /*0db0*/  LDL.128 R16, [R1] ;  /* 0x0000000001107983 */ /* 0x001ea80000100c00 */
[----:B------:R-:W3:Y:S04]  /*0dc0*/  LDL.128 R4, [R1+0x10] ;  /* 0x0000100001047983 */ /* 0x000ee80000100c00 */
[----:B------:R-:W4:Y:S04]  /*0dd0*/  LDL.128 R8, [R1+0x20] ;  /* 0x0000200001087983 */ /* 0x000f280000100c00 */
[----:B------:R-:W5:Y:S04]  /*0de0*/  LDL.128 R12, [R1+0x30] ;  /* 0x00003000010c7983 */ /* 0x000f680000100c00 */
[----:B--2---:R-:W-:Y:S04]  /*0df0*/  STG.E desc[UR4][R20.64], R16 ;  /* 0x0000001014007986 */ /* 0x004fe8000c101904 */
[----:B------:R-:W-:Y:S04]  /*0e00*/  STG.E desc[UR4][R20.64+0x4], R17 ;  /* 0x0000041114007986 */ /* 0x000fe8000c101904 */
[----:B------:R-:W-:Y:S04]  /*0e10*/  STG.E desc[UR4][R20.64+0x8], R18 ;  /* 0x0000081214007986 */ /* 0x000fe8000c101904 */
[----:B------:R-:W-:Y:S04]  /*0e20*/  STG.E desc[UR4][R20.64+0xc], R19 ;  /* 0x00000c1314007986 */ /* 0x000fe8000c101904 */
[----:B---3--:R-:W-:Y:S04]  /*0e30*/  STG.E desc[UR4][R20.64+0x10], R4 ;  /* 0x0000100414007986 */ /* 0x008fe8000c101904 */
[----:B------:R-:W-:Y:S04]  /*0e40*/  STG.E desc[UR4][R20.64+0x14], R5 ;  /* 0x0000140514007986 */ /* 0x000fe8000c101904 */
[----:B------:R-:W-:Y:S04]  /*0e50*/  STG.E desc[UR4][R20.64+0x18], R6 ;  /* 0x0000180614007986 */ /* 0x000fe8000c101904 */
[----:B------:R-:W-:Y:S04]  /*0e60*/  STG.E desc[UR4][R20.64+0x1c], R7 ;  /* 0x00001c0714007986 */ /* 0x000fe8000c101904 */
[----:B----4-:R-:W-:Y:S04]  /*0e70*/  STG.E desc[UR4][R20.64+0x20], R8 ;  /* 0x0000200814007986 */ /* 0x010fe8000c101904 */
[----:B------:R-:W-:Y:S04]  /*0e80*/  STG.E desc[UR4][R20.64+0x24], R9 ;  /* 0x0000240914007986 */ /* 0x000fe8000c101904 */
[----:B------:R-:W-:Y:S04]  /*0e90*/  STG.E desc[UR4][R20.64+0x28], R10 ;  /* 0x0000280a14007986 */ /* 0x000fe8000c101904 */
[----:B------:R-:W-:Y:S04]  /*0ea0*/  STG.E desc[UR4][R20.64+0x2c], R11 ;  /* 0x00002c0b14007986 */ /* 0x000fe8000c101904 */
[----:B-----5:R-:W-:Y:S04]  /*0eb0*/  STG.E desc[UR4][R20.64+0x30], R12 ;  /* 0x0000300c14007986 */ /* 0x020fe8000c101904 */
[----:B------:R-:W-:Y:S04]  /*0ec0*/  STG.E desc[UR4][R20.64+0x34], R13 ;  /* 0x0000340d14007986 */ /* 0x000fe8000c101904 */
[----:B------:R-:W-:Y:S04]  /*0ed0*/  STG.E desc[UR4][R20.64+0x38], R14 ;  /* 0x0000380e14007986 */ /* 0x000fe8000c101904 */
[----:B------:R-:W-:Y:S01]  /*0ee0*/  STG.E desc[UR4][R20.64+0x3c], R15 ;  /* 0x00003c0f14007986 */ /* 0x000fe2000c101904 */
[----:B------:R-:W-:Y:S05]  /*0ef0*/  EXIT ;  /* 0x000000000000794d */ /* 0x000fea0003800000 */
.L_x_5:
        /* <DEDUP_REMOVED lines=16> */
.L_x_13:


//--------------------- .text._Z23warpShuffleNxNTransposeILi3ELi3EEvPfi --------------------------
	.section	.text._Z23warpShuffleNxNTransposeILi3ELi3EEvPfi,"ax",@progbits
	.align	128
        .global         _Z23warpShuffleNxNTransposeILi3ELi3EEvPfi
        .type           _Z23warpShuffleNxNTransposeILi3ELi3EEvPfi,@function
        .size           _Z23warpShuffleNxNTransposeILi3ELi3EEvPfi,(.L_x_14 - _Z23warpShuffleNxNTransposeILi3ELi3EEvPfi)
        .other          _Z23warpShuffleNxNTransposeILi3ELi3EEvPfi,@"STO_CUDA_ENTRY STV_DEFAULT"
_Z23warpShuffleNxNTransposeILi3ELi3EEvPfi:
.text._Z23warpShuffleNxNTransposeILi3ELi3EEvPfi:
        /* <DEDUP_REMOVED lines=16> */
[----:B------:R-:W5:Y:S01]  /*0100*/  LDG.E R3, desc[UR4][R12.64+0x4] ;  /* 0x000004040c037981 */ /* 0x000f62000c1e1900 */
[----:B------:R-:W-:-:S05]  /*0110*/  LOP3.LUT R0, R15, 0xffff, RZ, 0xc0, !PT ;  /* 0x0000ffff0f007812 */ /* 0x000fca00078ec0ff */
[----:B------:R-:W-:-:S05]  /*0120*/  IMAD R0, R0, 0x1c72, RZ ;  /* 0x00001c7200007824 */ /* 0x000fca00078e02ff */
[----:B------:R-:W-:-:S04]  /*0130*/  SHF.R.U32.HI R11, RZ, 0x10, R0 ;  /* 0x00000010ff0b7819 */ /* 0x000fc80000011600 */
[----:B------:R-:W-:Y:S01]  /*0140*/  PRMT R0, R11, 0x9910, RZ ;  /* 0x000099100b007816 */ /* 0x000fe200000000ff */
[----:B0-----:R-:W-:-:S04]  /*0150*/  UISETP.NE.AND UP0, UPT, UR6, 0x2, UPT ;  /* 0x000000020600788c */ /* 0x001fc8000bf05270 */
[----:B------:R-:W-:-:S04]  /*0160*/  IMAD R0, R0, 0x9, RZ ;  /* 0x0000000900007824 */ /* 0x000fc800078e02ff */
[----:B------:R-:W-:-:S05]  /*0170*/  IMAD.MOV R0, RZ, RZ, -R0 ;  /* 0x000000ffff007224 */ /* 0x000fca00078e0a00 */
[----:B------:R-:W-:Y:S01]  /*0180*/  PRMT R0, R0, 0x7710, RZ ;  /* 0x0000771000007816 */ /* 0x000fe200000000ff */
[----:B--2---:R-:W-:Y:S04]  /*0190*/  STL.64 [R1+0x8], R4 ;  /* 0x0000080401007387 */ /* 0x004fe80000100a00 */
[----:B---3--:R-:W-:Y:S04]  /*01a0*/  STL.64 [R1+0x10], R6 ;  /* 0x0000100601007387 */ /* 0x008fe80000100a00 */
[----:B----4-:R-:W-:Y:S04]  /*01b0*/  STL.64 [R1+0x18], R8 ;  /* 0x0000180801007387 */ /* 0x010fe80000100a00 */
[----:B-----5:R-:W-:Y:S04]  /*01c0*/  STL [R1+0x20], R10 ;  /* 0x0000200a01007387 */ /* 0x020fe80000100800 */
[----:B------:R0:W-:Y:S02]  /*01d0*/  STL.64 [R1], R2 ;  /* 0x0000000201007387 */ /* 0x0001e40000100a00 */
[----:B0-----:R-:W-:Y:S01]  /*01e0*/  IMAD.IADD R2, R0, 0x1, R15 ;  /* 0x0000000100027824 */ /* 0x001fe200078e020f */
[----:B------:R-:W-:Y:S01]  /*01f0*/  MOV R0, R1 ;  /* 0x0000000100007202 */ /* 0x000fe20000000f00 */
[----:B------:R-:W-:Y:S06]  /*0200*/  BRA.U !UP0, `(.L_x_6) ;  /* 0x0000000508f07547 */ /* 0x000fec000b800000 */
[----:B------:R-:W-:-:S09]  /*0210*/  UISETP.NE.AND UP0, UPT, UR6, 0x1, UPT ;  /* 0x000000010600788c */ /* 0x000fd2000bf05270 */
[----:B------:R-:W-:Y:S05]  /*0220*/  BRA.U UP0, `(.L_x_7) ;  /* 0x0000000d00347547 */ /* 0x000fea000b800000 */
[C---:B------:R-:W-:Y:S02]  /*0230*/  PRMT R3, R2.reuse, 0x9910, RZ ;  /* 0x0000991002037816 */ /* 0x040fe400000000ff */
[----:B------:R-:W-:-:S03]  /*0240*/  LOP3.LUT R5, R2, 0xffff, RZ, 0xc0, !PT ;  /* 0x0000ffff02057812 */ /* 0x000fc600078ec0ff */
[----:B------:R-:W-:Y:S01]  /*0250*/  IMAD R3, R3, 0xab, RZ ;  /* 0x000000ab03037824 */ /* 0x000fe200078e02ff */
[----:B------:R-:W-:-:S04]  /*0260*/  ISETP.GE.U32.AND P1, PT, R5, 0x3, PT ;  /* 0x000000030500780c */ /* 0x000fc80003f26070 */
[----:B------:R-:W-:-:S04]  /*0270*/  LOP3.LUT R4, R3, 0xffff, RZ, 0xc0, !PT ;  /* 0x0000ffff03047812 */ /* 0x000fc800078ec0ff */
[----:B------:R-:W-:-:S04]  /*0280*/  SHF.R.U32.HI R3, RZ, 0x9, R4 ;  /* 0x00000009ff037819 */ /* 0x000fc80000011604 */
[----:B------:R-:W-:-:S05]  /*0290*/  PRMT R3, R3, 0x9910, RZ ;  /* 0x0000991003037816 */ /* 0x000fca00000000ff */
[----:B------:R-:W-:-:S04]  /*02a0*/  IMAD R3, R3, 0x3, RZ ;  /* 0x0000000303037824 */ /* 0x000fc800078e02ff */
[----:B------:R-:W-:-:S05]  /*02b0*/  IMAD.MOV R3, RZ, RZ, -R3 ;  /* 0x000000ffff037224 */ /* 0x000fca00078e0a03 */
[----:B------:R-:W-:-:S05]  /*02c0*/  PRMT R3, R3, 0x7710, RZ ;  /* 0x0000771003037816 */ /* 0x000fca00000000ff */
[----:B------:R-:W-:Y:S01]  /*02d0*/  IMAD.IADD R3, R2, 0x1, R3 ;  /* 0x0000000102037824 */ /* 0x000fe200078e0203 */
[----:B------:R-:W-:-:S03]  /*02e0*/  SHF.R.U32.HI R2, RZ, 0x8, R4 ;  /* 0x00000008ff027819 */ /* 0x000fc60000011604 */
[C---:B------:R-:W-:Y:S01]  /*02f0*/  IMAD.SHL.U32 R6, R3.reuse, 0x2, RZ ;  /* 0x0000000203067824 */ /* 0x040fe200078e00ff */
[----:B------:R-:W-:Y:S02]  /*0300*/  LOP3.LUT P0, RZ, R3, 0xff, RZ, 0xc0, !PT ;  /* 0x000000ff03ff7812 */ /* 0x000fe4000780c0ff */
[----:B------:R-:W-:Y:S02]  /*0310*/  LOP3.LUT R7, R2, 0xfe, RZ, 0xc0, !PT ;  /* 0x000000fe02077812 */ /* 0x000fe400078ec0ff */
[----:B------:R-:W-:Y:S02]  /*0320*/  LOP3.LUT R5, R6, 0xfe, RZ, 0xc0, !PT ;  /* 0x000000fe06057812 */ /* 0x000fe400078ec0ff */
[C---:B------:R-:W-:Y:S01]  /*0330*/  IADD3 R4, PT, PT, R7.reuse, 0x1, RZ ;  /* 0x0000000107047810 */ /* 0x040fe20007ffe0ff */
[----:B------:R-:W-:Y:S02]  /*0340*/  @P1 VIADD R4, R7, 0xfffffffe ;  /* 0xfffffffe07041836 */ /* 0x000fe40000000000 */
[----:B------:R-:W-:-:S05]  /*0350*/  VIADD R3, R5, 0xfffffffe ;  /* 0xfffffffe05037836 */ /* 0x000fca0000000000 */
[----:B------:R-:W-:-:S05]  /*0360*/  SEL R3, R3, 0x1, P0 ;  /* 0x0000000103037807 */ /* 0x000fca0000000000 */
[----:B------:R-:W-:-:S04]  /*0370*/  IMAD R7, R4, 0x3, R3 ;  /* 0x0000000304077824 */ /* 0x000fc800078e0203 */
[----:B------:R-:W-:-:S05]  /*0380*/  IMAD R9, R7, 0x4, R0 ;  /* 0x0000000407097824 */ /* 0x000fca00078e0200 */
[----:B------:R-:W2:Y:S01]  /*0390*/  LDL R10, [R9] ;  /* 0x00000000090a7983 */ /* 0x000ea20000100800 */
[----:B------:R-:W-:Y:S01]  /*03a0*/  IADD3 R8, PT, PT, R6, 0x3, RZ ;  /* 0x0000000306087810 */ /* 0x000fe20007ffe0ff */
[----:B------:R-:W-:-:S03]  /*03b0*/  IMAD R14, R11, 0x9, R7 ;  /* 0x000000090b0e7824 */ /* 0x000fc600078e0207 */
[----:B------:R-:W-:-:S05]  /*03c0*/  LOP3.LUT R5, R8, 0xff, RZ, 0xc0, !PT ;  /* 0x000000ff08057812 */ /* 0x000fca00078ec0ff */
[----:B------:R-:W-:-:S05]  /*03d0*/  IMAD R5, R5, 0x56, RZ ;  /* 0x0000005605057824 */ /* 0x000fca00078e02ff */
[----:B------:R-:W-:-:S04]  /*03e0*/  SHF.R.U32.HI R5, RZ, 0x8, R5 ;  /* 0x00000008ff057819 */ /* 0x000fc80000011605 */
[----:B------:R-:W-:Y:S01]  /*03f0*/  PRMT R15, R5, 0x9910, RZ ;  /* 0x00009910050f7816 */ /* 0x000fe200000000ff */
[----:B------:R-:W-:-:S04]  /*0400*/  IMAD.MOV.U32 R5, RZ, RZ, 0x7ffffff ;  /* 0x07ffffffff057424 */ /* 0x000fc800078e00ff */
[----:B------:R-:W-:-:S04]  /*0410*/  IMAD R15, R15, 0x3, RZ ;  /* 0x000000030f0f7824 */ /* 0x000fc800078e02ff */
[----:B------:R-:W-:-:S05]  /*0420*/  IMAD.MOV R7, RZ, RZ, -R15 ;  /* 0x000000ffff077224 */ /* 0x000fca00078e0a0f */
[----:B------:R-:W-:-:S05]  /*0430*/  PRMT R7, R7, 0x7710, RZ ;  /* 0x0000771007077816 */ /* 0x000fca00000000ff */
[----:B------:R-:W-:-:S05]  /*0440*/  IMAD.IADD R7, R8, 0x1, R7 ;  /* 0x0000000108077824 */ /* 0x000fca00078e0207 */
[----:B------:R-:W-:-:S05]  /*0450*/  LOP3.LUT R7, R7, 0xff, RZ, 0xc0, !PT ;  /* 0x000000ff07077812 */ /* 0x000fca00078ec0ff */
[----:B------:R-:W-:-:S05]  /*0460*/  IMAD R15, R4, 0x3, R7 ;  /* 0x00000003040f7824 */ /* 0x000fca00078e0207 */
        /* <DEDUP_REMOVED lines=15> */
[----:B------:R-:W-:-:S04]  /*0560*/  IMAD R6, R4, 0x3, R9 ;  /* 0x0000000304067824 */ /* 0x000fc800078e0209 */
[----:B------:R-:W-:Y:S01]  /*0570*/  IMAD R4, R6, 0x4, R0 ;  /* 0x0000000406047824 */ /* 0x000fe200078e0200 */
[----:B--2---:R-:W0:Y:S04]  /*0580*/  SHFL.IDX PT, R15, R16, R15, 0x1f ;  /* 0x00001f0f100f7589 */ /* 0x004e2800000e0000 */
[----:B0-----:R0:W-:Y:S04]  /*0590*/  STL [R8], R15 ;  /* 0x0000000f08007387 */ /* 0x0011e80000100800 */
[----:B------:R-:W2:Y:S01]  /*05a0*/  LDL R10, [R4] ;  /* 0x00000000040a7983 */ /* 0x000ea20000100800 */
[----:B------:R-:W-:Y:S01]  /*05b0*/  LOP3.LUT R2, R2, 0xfe, RZ, 0xc0, !PT ;  /* 0x000000fe02027812 */ /* 0x000fe200078ec0ff */
[----:B------:R-:W-:-:S04]  /*05c0*/  IMAD R6, R11, 0x9, R6 ;  /* 0x000000090b067824 */ /* 0x000fc800078e0206 */
[----:B------:R-:W-:-:S05]  /*05d0*/  VIADD R14, R2, 0x3 ;  /* 0x00000003020e7836 */ /* 0x000fca0000000000 */
        /* <DEDUP_REMOVED lines=25> */
[----:B------:R-:W-:Y:S01]  /*0770*/  VIADD R2, R2, 0x5 ;  /* 0x0000000502027836 */ /* 0x000fe20000000000 */
[----:B--2---:R-:W0:Y:S04]  /*0780*/  SHFL.IDX PT, R19, R10, R19, 0x1f ;  /* 0x00001f130a137589 */ /* 0x004e2800000e0000 */
[----:B0-----:R0:W-:Y:S04]  /*0790*/  STL [R6], R19 ;  /* 0x0000001306007387 */ /* 0x0011e80000100800 */
[----:B------:R-:W2:Y:S01]  /*07a0*/  LDL R20, [R4] ;  /* 0x0000000004147983 */ /* 0x000ea20000100800 */
[----:B------:R-:W-:Y:S01]  /*07b0*/  LOP3.LUT R14, R2, 0xff, RZ, 0xc0, !PT ;  /* 0x000000ff020e7812 */ /* 0x000fe200078ec0ff */
[----:B------:R-:W-:-:S04]  /*07c0*/  IMAD R8, R11, 0x9, R8 ;  /* 0x000000090b087824 */ /* 0x000fc800078e0208 */
        /* <DEDUP_REMOVED lines=11> */
[----:B0-----:R-:W-:Y:S01]  /*0880*/  LEA R6, R3, R0, 0x2 ;  /* 0x0000000003067211 */ /* 0x001fe200078e10ff */
        /* <DEDUP_REMOVED lines=15> */
[----:B------:R-:W-:-:S05]  /*0980*/  IMAD R2, R11, 0x9, R2 ;  /* 0x000000090b027824 */ /* 0x000fca00078e0202 */
[----:B--2---:R-:W0:Y:S04]  /*0990*/  SHFL.IDX PT, R9, R4, R2, 0x1f ;  /* 0x00001f0204097589 */ /* 0x004e2800000e0000 */
[----:B0-----:R1:W-:Y:S01]  /*09a0*/  STL [R0], R9 ;  /* 0x0000000900007387 */ /* 0x0013e20000100800 */
[----:B------:R-:W-:Y:S01]  /*09b0*/  NOP ;  /* 0x0000000000007918 */ /* 0x000fe20000000000 */
[----:B------:R-:W-:Y:S05]  /*09c0*/  BRA `(.L_x_7) ;  /* 0x00000004004c7947 */ /* 0x000fea0003800000 */
.L_x_6:
[----:B------:R-:W-:-:S05]  /*09d0*/  PRMT R3, R2, 0x9910, RZ ;  /* 0x0000991002037816 */ /* 0x000fca00000000ff */
[----:B------:R-:W-:-:S05]  /*09e0*/  IMAD R3, R3, 0xab, RZ ;  /* 0x000000ab03037824 */ /* 0x000fca00078e02ff */
[----:B------:R-:W-:-:S04]  /*09f0*/  LOP3.LUT R3, R3, 0xffff, RZ, 0xc0, !PT ;  /* 0x0000ffff03037812 */ /* 0x000fc800078ec0ff */
[----:B------:R-:W-:-:S04]  /*0a00*/  SHF.R.U32.HI R3, RZ, 0x9, R3 ;  /* 0x00000009ff037819 */ /* 0x000fc80000011603 */
[----:B------:R-:W-:-:S05]  /*0a10*/  PRMT R3, R3, 0x9910, RZ ;  /* 0x0000991003037816 */ /* 0x000fca00000000ff */
[----:B------:R-:W-:-:S04]  /*0a20*/  IMAD R3, R3, 0x3, RZ ;  /* 0x0000000303037824 */ /* 0x000fc800078e02ff */
[----:B------:R-:W-:-:S05]  /*0a30*/  IMAD.MOV R3, RZ, RZ, -R3 ;  /* 0x000000ffff037224 */ /* 0x000fca00078e0a03 */
[----:B------:R-:W-:-:S04]  /*0a40*/  PRMT R3, R3, 0x7710, RZ ;  /* 0x0000771003037816 */ /* 0x000fc800000000ff */
[----:B------:R-:W-:-:S05]  /*0a50*/  IADD3 R9, PT, PT, R2, R3, RZ ;  /* 0x0000000302097210 */ /* 0x000fca0007ffe0ff */
[----:B------:R-:W-:-:S04]  /*0a60*/  IMAD.SHL.U32 R3, R9, 0x2, RZ ;  /* 0x0000000209037824 */ /* 0x000fc800078e00ff */
[----:B------:R-:W-:-:S05]  /*0a70*/  VIADD R4, R3, 0x7 ;  /* 0x0000000703047836 */ /* 0x000fca0000000000 */
        /* <DEDUP_REMOVED lines=12> */
[----:B------:R-:W4:Y:S01]  /*0b40*/  LDL R14, [R4+0x8] ;  /* 0x00000800040e7983 */ /* 0x000f220000100800 */
[----:B------:R-:W-:Y:S01]  /*0b50*/  VIADD R5, R3, 0x5 ;  /* 0x0000000503057836 */ /* 0x000fe20000000000 */
[----:B------:R-:W-:-:S02]  /*0b60*/  LOP3.LUT R7, R2, 0xffff, RZ, 0xc0, !PT ;  /* 0x0000ffff02077812 */ /* 0x000fc400078ec0ff */
[----:B------:R-:W-:Y:S02]  /*0b70*/  LOP3.LUT R2, R9, 0xff, RZ, 0xc0, !PT ;  /* 0x000000ff09027812 */ /* 0x000fe400078ec0ff */
[----:B------:R-:W-:Y:S02]  /*0b80*/  LOP3.LUT R15, R5, 0xff, RZ, 0xc0, !PT ;  /* 0x000000ff050f7812 */ /* 0x000fe400078ec0ff */
[----:B------:R-:W-:Y:S02]  /*0b90*/  IADD3 R2, PT, PT, -R2, R7, RZ ;  /* 0x0000000702027210 */ /* 0x000fe40007ffe1ff */
[----:B------:R-:W-:Y:S01]  /*0ba0*/  LOP3.LUT R6, R6, 0xff, RZ, 0xc0, !PT ;  /* 0x000000ff06067812 */ /* 0x000fe200078ec0ff */
[----:B------:R-:W-:Y:S02]  /*0bb0*/  IMAD R15, R15, 0x56, RZ ;  /* 0x000000560f0f7824 */ /* 0x000fe400078e02ff */
[----:B------:R-:W-:Y:S02]  /*0bc0*/  IMAD R11, R11, 0x9, R2 ;  /* 0x000000090b0b7824 */ /* 0x000fe400078e0202 */
[----:B------:R-:W-:Y:S01]  /*0bd0*/  IMAD.MOV.U32 R2, RZ, RZ, 0x7ffffff ;  /* 0x07ffffffff027424 */ /* 0x000fe200078e00ff */
[----:B------:R-:W-:Y:S01]  /*0be0*/  SHF.R.U32.HI R15, RZ, 0x8, R15 ;  /* 0x00000008ff0f7819 */ /* 0x000fe2000001160f */
[----:B------:R-:W-:-:S03]  /*0bf0*/  IMAD.IADD R7, R11, 0x1, R6 ;  /* 0x000000010b077824 */ /* 0x000fc600078e0206 */
[----:B------:R-:W-:-:S05]  /*0c00*/  PRMT R9, R15, 0x9910, RZ ;  /* 0x000099100f097816 */ /* 0x000fca00000000ff */
[----:B------:R-:W-:-:S05]  /*0c10*/  IMAD R6, R9, 0x3, RZ ;  /* 0x0000000309067824 */ /* 0x000fca00078e02ff */
[----:B------:R-:W-:-:S04]  /*0c20*/  IADD3 R6, PT, PT, RZ, -R6, RZ ;  /* 0x80000006ff067210 */ /* 0x000fc80007ffe0ff */
[----:B------:R-:W-:-:S05]  /*0c30*/  PRMT R6, R6, 0x7710, RZ ;  /* 0x0000771006067816 */ /* 0x000fca00000000ff */
[----:B------:R-:W-:-:S05]  /*0c40*/  IMAD.IADD R16, R5, 0x1, R6 ;  /* 0x0000000105107824 */ /* 0x000fca00078e0206 */
[----:B------:R-:W-:-:S05]  /*0c50*/  LOP3.LUT R5, R16, 0xff, RZ, 0xc0, !PT ;  /* 0x000000ff10057812 */ /* 0x000fca00078ec0ff */
[----:B------:R-:W-:Y:S01]  /*0c60*/  IMAD R5, R5, 0xc, R0 ;  /* 0x0000000c05057824 */ /* 0x000fe200078e0200 */
[----:B--2---:R-:W0:Y:S04]  /*0c70*/  SHFL.IDX PT, R9, R8, R7, 0x1f ;  /* 0x00001f0708097589 */ /* 0x004e2800000e0000 */
[----:B---3--:R-:W1:Y:S04]  /*0c80*/  SHFL.IDX PT, R15, R10, R7, 0x1f ;  /* 0x00001f070a0f7589 */ /* 0x008e6800000e0000 */
[----:B----4-:R-:W2:Y:S04]  /*0c90*/  SHFL.IDX PT, R17, R14, R7, 0x1f ;  /* 0x00001f070e117589 */ /* 0x010ea800000e0000 */
[----:B0-----:R-:W-:Y:S04]  /*0ca0*/  STL [R4], R9 ;  /* 0x0000000904007387 */ /* 0x001fe80000100800 */
[----:B-1----:R-:W-:Y:S04]  /*0cb0*/  STL [R4+0x4], R15 ;  /* 0x0000040f04007387 */ /* 0x002fe80000100800 */
[----:B--2---:R0:W-:Y:S04]  /*0cc0*/  STL [R4+0x8], R17 ;  /* 0x0000081104007387 */ /* 0x0041e80000100800 */
[----:B------:R-:W2:Y:S04]  /*0cd0*/  LDL R6, [R5] ;  /* 0x0000000005067983 */ /* 0x000ea80000100800 */
[----:B------:R-:W3:Y:S04]  /*0ce0*/  LDL R8, [R5+0x4] ;  /* 0x0000040005087983 */ /* 0x000ee80000100800 */
[----:B------:R-:W4:Y:S01]  /*0cf0*/  LDL R7, [R5+0x8] ;  /* 0x0000080005077983 */ /* 0x000f220000100800 */
[----:B------:R-:W-:Y:S01]  /*0d00*/  VIADD R10, R3, 0x3 ;  /* 0x00000003030a7836 */ /* 0x000fe20000000000 */
[----:B------:R-:W-:-:S04]  /*0d10*/  LOP3.LUT R16, R16, 0xff, RZ, 0xc0, !PT ;  /* 0x000000ff10107812 */ /* 0x000fc800078ec0ff */
[----:B------:R-:W-:-:S05]  /*0d20*/  LOP3.LUT R3, R10, 0xff, RZ, 0xc0, !PT ;  /* 0x000000ff0a037812 */ /* 0x000fca00078ec0ff */
[----:B------:R-:W-:-:S05]  /*0d30*/  IMAD R3, R3, 0x56, RZ ;  /* 0x0000005603037824 */ /* 0x000fca00078e02ff */
[----:B------:R-:W-:-:S04]  /*0d40*/  SHF.R.U32.HI R3, RZ, 0x8, R3 ;  /* 0x00000008ff037819 */ /* 0x000fc80000011603 */
[----:B------:R-:W-:-:S05]  /*0d50*/  PRMT R3, R3, 0x9910, RZ ;  /* 0x0000991003037816 */ /* 0x000fca00000000ff */
[----:B0-----:R-:W-:Y:S01]  /*0d60*/  IMAD R4, R3, 0x3, RZ ;  /* 0x0000000303047824 */ /* 0x001fe200078e02ff */
[----:B------:R-:W-:-:S03]  /*0d70*/  IADD3 R3, PT, PT, R16, R11, RZ ;  /* 0x0000000b10037210 */ /* 0x000fc60007ffe0ff */
[----:B------:R-:W-:-:S05]  /*0d80*/  IMAD.MOV R9, RZ, RZ, -R4 ;  /* 0x000000ffff097224 */ /* 0x000fca00078e0a04 */
[----:B------:R-:W-:-:S05]  /*0d90*/  PRMT R9, R9, 0x7710, RZ ;  /* 0x0000771009097816 */ /* 0x000fca00000000ff */
[----:B------:R-:W-:-:S05]  /*0da0*/  IMAD.IADD R14, R10, 0x1, R9 ;  /* 0x000000010a0e7824 */ /* 0x000fca00078e0209 */
[----:B------:R-:W-:-:S05]  /*0db0*/  LOP3.LUT R9, R14, 0xff, RZ, 0xc0, !PT ;  /* 0x000000ff0e097812 */ /* 0x000fca00078ec0ff */
[----:B------:R-:W-:-:S05]  /*0dc0*/  IMAD R9, R9, 0x3, RZ ;  /* 0x0000000309097824 */ /* 0x000fca00078e02ff */
[----:B------:R-:W-:Y:S01]  /*0dd0*/  LEA R9, R9, R0, 0x2 ;  /* 0x0000000009097211 */ /* 0x000fe200078e10ff */
[----:B--2---:R-:W0:Y:S04]  /*0de0*/  SHFL.IDX PT, R6, R6, R3, 0x1f ;  /* 0x00001f0306067589 */ /* 0x004e2800000e0000 */
[----:B---3--:R-:W1:Y:S04]  /*0df0*/  SHFL.IDX PT, R8, R8, R3, 0x1f ;  /* 0x00001f0308087589 */ /* 0x008e6800000e0000 */
[----:B----4-:R-:W2:Y:S04]  /*0e00*/  SHFL.IDX PT, R4, R7, R3, 0x1f ;  /* 0x00001f0307047589 */ /* 0x010ea800000e0000 */
[----:B0-----:R-:W-:Y:S04]  /*0e10*/  STL [R5], R6 ;  /* 0x0000000605007387 */ /* 0x001fe80000100800 */
[----:B-1----:R-:W-:Y:S04]  /*0e20*/  STL [R5+0x4], R8 ;  /* 0x0000040805007387 */ /* 0x002fe80000100800 */
[----:B--2---:R-:W-:Y:S04]  /*0e30*/  STL [R5+0x8], R4 ;  /* 0x0000080405007387 */ /* 0x004fe80000100800 */
[----:B------:R-:W2:Y:S04]  /*0e40*/  LDL R0, [R9] ;  /* 0x0000000009007983 */ /* 0x000ea80000100800 */
[----:B------:R-:W3:Y:S04]  /*0e50*/  LDL R10, [R9+0x4] ;  /* 0x00000400090a7983 */ /* 0x000ee80000100800 */
[----:B------:R-:W4:Y:S01]  /*0e60*/  LDL R3, [R9+0x8] ;  /* 0x0000080009037983 */ /* 0x000f220000100800 */
[----:B------:R-:W-:-:S05]  /*0e70*/  LOP3.LUT R14, R14, 0xff, RZ, 0xc0, !PT ;  /* 0x000000ff0e0e7812 */ /* 0x000fca00078ec0ff */
[----:B------:R-:W-:-:S05]  /*0e80*/  IMAD.IADD R11, R14, 0x1, R11 ;  /* 0x000000010e0b7824 */ /* 0x000fca00078e020b */
[----:B--2---:R-:W0:Y:S04]  /*0e90*/  SHFL.IDX PT, R0, R0, R11, 0x1f ;  /* 0x00001f0b00007589 */ /* 0x004e2800000e0000 */
[----:B---3--:R-:W1:Y:S04]  /*0ea0*/  SHFL.IDX PT, R10, R10, R11, 0x1f ;  /* 0x00001f0b0a0a7589 */ /* 0x008e6800000e0000 */
[----:B----4-:R-:W2:Y:S04]  /*0eb0*/  SHFL.IDX PT, R14, R3, R11, 0x1f ;  /* 0x00001f0b030e7589 */ /* 0x010ea800000e0000 */
[----:B0-----:R0:W-:Y:S04]  /*0ec0*/  STL [R9], R0 ;  /* 0x0000000009007387 */ /* 0x0011e80000100800 */
[----:B-1----:R0:W-:Y:S04]  /*0ed0*/  STL [R9+0x4], R10 ;  /* 0x0000040a09007387 */ /* 0x0021e80000100800 */
[----:B--2---:R0:W-:Y:S01]  /*0ee0*/  STL [R9+0x8], R14 ;  /* 0x0000080e09007387 */ /* 0x0041e20000100800 */
[----:B------:R-:W-:Y:S01]  /*0ef0*/  NOP ;  /* 0x0000000000007918 */ /* 0x000fe20000000000 */
.L_x_7:
[----:B01----:R-:W2:Y:S04]  /*0f00*/  LDL.64 R8, [R1] ;  /* 0x0000000001087983 */ /* 0x003ea80000100a00 */
[----:B------:R-:W3:Y:S04]  /*0f10*/  LDL.64 R2, [R1+0x8] ;  /* 0x0000080001027983 */ /* 0x000ee80000100a00 */
[----:B------:R-:W4:Y:S04]  /*0f20*/  LDL.64 R4, [R1+0x10] ;  /* 0x0000100001047983 */ /* 0x000f280000100a00 */
        /* <DEDUP_REMOVED lines=10> */
[----:B------:R-:W-:Y:S01]  /*0fd0*/  STG.E desc[UR4][R12.64+0x20], R0 ;  /* 0x000020000c007986 */ /* 0x000fe2000c101904 */
[----:B------:R-:W-:Y:S05]  /*0fe0*/  EXIT ;  /* 0x000000000000794d */ /* 0x000fea0003800000 */
.L_x_8:
        /* <DEDUP_REMOVED lines=9> */
.L_x_14:


//--------------------- .text._Z23warpShuffleNxNTransposeILi2ELi4EEvPfi --------------------------
	.section	.text._Z23warpShuffleNxNTransposeILi2ELi4EEvPfi,"ax",@progbits
	.align	128
        .global         _Z23warpShuffleNxNTransposeILi2ELi4EEvPfi
        .type           _Z23warpShuffleNxNTransposeILi2ELi4EEvPfi,@function
        .size           _Z23warpShuffleNxNTransposeILi2ELi4EEvPfi,(.L_x_15 - _Z23warpShuffleNxNTransposeILi2ELi4EEvPfi)
        .other          _Z23warpShuffleNxNTransposeILi2ELi4EEvPfi,@"STO_CUDA_ENTRY STV_DEFAULT"
_Z23warpShuffleNxNTransposeILi2ELi4EEvPfi:
.text._Z23warpShuffleNxNTransposeILi2ELi4EEvPfi:
[----:B------:R-:W-:Y:S01]  /*0000*/  LDC R1, c[0x0][0x37c] ;  /* 0x0000df00ff017b82 */ /* 0x000fe20000000800 */
[----:B------:R-:W0:Y:S07]  /*0010*/  S2R R4, SR_TID.X ;  /* 0x0000000000047919 */ /* 0x000e2e0000002100 */
[----:B------:R-:W1:Y:S01]  /*0020*/  LDC.64 R2, c[0x0][0x380] ;  /* 0x0000e000ff027b82 */ /* 0x000e620000000a00 */
[----:B------:R-:W2:Y:S01]  /*0030*/  LDCU.64 UR4, c[0x0][0x358] ;  /* 0x00006b00ff0477ac */ /* 0x000ea20008000a00 */
[----:B------:R-:W3:Y:S01]  /*0040*/  LDCU UR6, c[0x0][0x388] ;  /* 0x00007100ff0677ac */ /* 0x000ee20008000800 */
[----:B0-----:R-:W-:-:S04]  /*0050*/  IMAD.SHL.U32 R5, R4, 0x4, RZ ;  /* 0x0000000404057824 */ /* 0x001fc800078e00ff */
[----:B-1----:R-:W-:-:S05]  /*0060*/  IMAD.WIDE.U32 R2, R5, 0x4, R2 ;  /* 0x0000000405027825 */ /* 0x002fca00078e0002 */
[----:B--2---:R0:W5:Y:S04]  /*0070*/  LDG.E R5, desc[UR4][R2.64] ;  /* 0x0000000402057981 */ /* 0x004168000c1e1900 */
[----:B------:R0:W5:Y:S04]  /*0080*/  LDG.E R7, desc[UR4][R2.64+0x4] ;  /* 0x0000040402077981 */ /* 0x000168000c1e1900 */
[----:B------:R0:W5:Y:S04]  /*0090*/  LDG.E R9, desc[UR4][R2.64+0x8] ;  /* 0x0000080402097981 */ /* 0x000168000c1e1900 */
[----:B------:R0:W5:Y:S01]  /*00a0*/  LDG.E R11, desc[UR4][R2.64+0xc] ;  /* 0x00000c04020b7981 */ /* 0x000162000c1e1900 */
[----:B---3--:R-:W-:Y:S01]  /*00b0*/  UISETP.NE.AND UP0, UPT, UR6, 0x2, UPT ;  /* 0x000000020600788c */ /* 0x008fe2000bf05270 */
[----:B------:R-:W-:-:S08]  /*00c0*/  LOP3.LUT R0, R4, 0x3fc, RZ, 0xc0, !PT ;  /* 0x000003fc04007812 */ /* 0x000fd000078ec0ff */
[----:B0-----:R-:W-:Y:S05]  /*00d0*/  BRA.U !UP0, `(.L_x_9) ;  /* 0x0000000508247547 */ /* 0x001fea000b800000 */
[----:B------:R-:W-:-:S09]  /*00e0*/  UISETP.NE.AND UP0, UPT, UR6, 0x1, UPT ;  /* 0x000000010600788c */ /* 0x000fd2000bf05270 */
[----:B------:R-:W-:Y:S05]  /*00f0*/  BRA.U UP0, `(.L_x_10) ;  /* 0x00000005006c7547 */ /* 0x000fea000b800000 */
[----:B------:R-:W-:Y:S01]  /*0100*/  LOP3.LUT R15, R4, 0x1, RZ, 0xc, !PT ;  /* 0x00000001040f7812 */ /* 0x000fe200078e0cff */
[----:B------:R-:W-:-:S03]  /*0110*/  NOP ;  /* 0x0000000000007918 */ /* 0x000fc60000000000 */
[C-C-:B------:R-:W-:Y:S02]  /*0120*/  LOP3.LUT R13, R15.reuse, 0x2, R4.reuse, 0xf4, !PT ;  /* 0x000000020f0d7812 */ /* 0x140fe400078ef404 */
[----:B------:R-:W-:Y:S02]  /*0130*/  LOP3.LUT R15, R15, 0x2, R4, 0xf8, !PT ;  /* 0x000000020f0f7812 */ /* 0x000fe400078ef804 */
[----:B------:R-:W-:Y:S01]  /*0140*/  IADD3 R17, PT, PT, R0, R13, RZ ;  /* 0x0000000d00117210 */ /* 0x000fe20007ffe0ff */
[----:B------:R-:W-:Y:S01]  /*0150*/  IMAD.SHL.U32 R6, R13, 0x4, RZ ;  /* 0x000000040d067824 */ /* 0x000fe200078e00ff */
[----:B------:R-:W-:-:S04]  /*0160*/  LOP3.LUT R13, R4, 0x1, RZ, 0xc0, !PT ;  /* 0x00000001040d7812 */ /* 0x000fc800078ec0ff */
[C---:B------:R-:W-:Y:S02]  /*0170*/  ISETP.EQ.AND P1, PT, R6.reuse, RZ, PT ;  /* 0x000000ff0600720c */ /* 0x040fe40003f22270 */
[C---:B------:R-:W-:Y:S02]  /*0180*/  ISETP.EQ.AND P2, PT, R6.reuse, 0x4, PT ;  /* 0x000000040600780c */ /* 0x040fe40003f42270 */
[C---:B------:R-:W-:Y:S02]  /*0190*/  ISETP.EQ.AND P3, PT, R6.reuse, 0x8, PT ;  /* 0x000000080600780c */ /* 0x040fe40003f62270 */
[----:B------:R-:W-:Y:S01]  /*01a0*/  ISETP.EQ.AND P4, PT, R6, 0xc, PT ;  /* 0x0000000c0600780c */ /* 0x000fe20003f82270 */
[----:B------:R-:W-:Y:S01]  /*01b0*/  IMAD.MOV.U32 R6, RZ, RZ, 0xffff ;  /* 0x0000ffffff067424 */ /* 0x000fe200078e00ff */
[C-C-:B------:R-:W-:Y:S02]  /*01c0*/  LOP3.LUT R19, R13.reuse, 0x2, R4.reuse, 0xf4, !PT ;  /* 0x000000020d137812 */ /* 0x140fe400078ef404 */
[----:B------:R-:W-:-:S03]  /*01d0*/  LOP3.LUT R13, R13, 0x2, R4, 0xf8, !PT ;  /* 0x000000020d0d7812 */ /* 0x000fc600078ef804 */
[----:B-----5:R-:W-:Y:S02]  /*01e0*/  @P1 IMAD.MOV.U32 R8, RZ, RZ, R5 ;  /* 0x000000ffff081224 */ /* 0x020fe400078e0005 */
[----:B------:R-:W-:Y:S01]  /*01f0*/  @P2 MOV R8, R7 ;  /* 0x0000000700082202 */ /* 0x000fe20000000f00 */
[----:B------:R-:W-:Y:S02]  /*0200*/  IMAD.SHL.U32 R4, R13, 0x4, RZ ;  /* 0x000000040d047824 */ /* 0x000fe400078e00ff */
[----:B------:R-:W-:Y:S02]  /*0210*/  @P3 IMAD.MOV.U32 R8, RZ, RZ, R9 ;  /* 0x000000ffff083224 */ /* 0x000fe400078e0009 */
[----:B------:R-:W-:Y:S02]  /*0220*/  @P4 IMAD.MOV.U32 R8, RZ, RZ, R11 ;  /* 0x000000ffff084224 */ /* 0x000fe400078e000b */
[----:B------:R-:W-:Y:S02]  /*0230*/  IMAD.IADD R13, R0, 0x1, R13 ;  /* 0x00000001000d7824 */ /* 0x000fe400078e020d */
[----:B------:R-:W-:-:S02]  /*0240*/  IMAD.MOV.U32 R10, RZ, RZ, R8 ;  /* 0x000000ffff0a7224 */ /* 0x000fc400078e0008 */
[----:B------:R-:W-:Y:S02]  /*0250*/  IMAD.SHL.U32 R8, R19, 0x4, RZ ;  /* 0x0000000413087824 */ /* 0x000fe400078e00ff */
[----:B------:R-:W-:Y:S01]  /*0260*/  IMAD.IADD R19, R0, 0x1, R19 ;  /* 0x0000000100137824 */ /* 0x000fe200078e0213 */
[----:B------:R-:W0:Y:S02]  /*0270*/  SHFL.IDX PT, R17, R10, R17, 0x1f ;  /* 0x00001f110a117589 */ /* 0x000e2400000e0000 */
[C---:B------:R-:W-:Y:S02]  /*0280*/  ISETP.EQ.AND P5, PT, R8.reuse, RZ, PT ;  /* 0x000000ff0800720c */ /* 0x040fe40003fa2270 */
[C---:B------:R-:W-:Y:S01]  /*0290*/  ISETP.EQ.AND P0, PT, R8.reuse, 0x4, PT ;  /* 0x000000040800780c */ /* 0x040fe20003f02270 */
[--C-:B0-----:R-:W-:Y:S01]  /*02a0*/  @P1 IMAD.MOV.U32 R5, RZ, RZ, R17.reuse ;  /* 0x000000ffff051224 */ /* 0x101fe200078e0011 */
[C---:B------:R-:W-:Y:S01]  /*02b0*/  ISETP.EQ.AND P1, PT, R8.reuse, 0x8, PT ;  /* 0x000000080800780c */ /* 0x040fe20003f22270 */
[--C-:B------:R-:W-:Y:S01]  /*02c0*/  @P3 IMAD.MOV.U32 R9, RZ, RZ, R17.reuse ;  /* 0x000000ffff093224 */ /* 0x100fe200078e0011 */
[----:B------:R-:W-:Y:S01]  /*02d0*/  @P2 MOV R7, R17 ;  /* 0x0000001100072202 */ /* 0x000fe20000000f00 */
[----:B------:R-:W-:Y:S01]  /*02e0*/  @P4 IMAD.MOV.U32 R11, RZ, RZ, R17 ;  /* 0x000000ffff0b4224 */ /* 0x000fe200078e0011 */
[----:B------:R-:W-:-:S05]  /*02f0*/  ISETP.EQ.AND P2, PT, R8, 0xc, PT ;  /* 0x0000000c0800780c */ /* 0x000fca0003f42270 */
[----:B------:R-:W-:Y:S02]  /*0300*/  @P5 IMAD.MOV.U32 R8, RZ, RZ, R5 ;  /* 0x000000ffff085224 */ /* 0x000fe400078e0005 */
[----:B------:R-:W-:Y:S02]  /*0310*/  @P0 MOV R8, R7 ;  /* 0x0000000700080202 */ /* 0x000fe40000000f00 */
[----:B------:R-:W-:-:S04]  /*0320*/  @P1 IMAD.MOV.U32 R8, RZ, RZ, R9 ;  /* 0x000000ffff081224 */ /* 0x000fc800078e0009 */
[----:B------:R-:W-:-:S05]  /*0330*/  @P2 IMAD.MOV.U32 R8, RZ, RZ, R11 ;  /* 0x000000ffff082224 */ /* 0x000fca00078e000b */
[----:B------:R-:W-:Y:S01]  /*0340*/  MOV R10, R8 ;  /* 0x00000008000a7202 */ /* 0x000fe20000000f00 */
[----:B------:R-:W-:Y:S02]  /*0350*/  IMAD.SHL.U32 R8, R15, 0x4, RZ ;  /* 0x000000040f087824 */ /* 0x000fe400078e00ff */
[----:B------:R-:W-:Y:S02]  /*0360*/  IMAD.IADD R15, R0, 0x1, R15 ;  /* 0x00000001000f7824 */ /* 0x000fe400078e020f */
[----:B------:R-:W0:Y:S01]  /*0370*/  SHFL.IDX PT, R19, R10, R19, 0x1f ;  /* 0x00001f130a137589 */ /* 0x000e2200000e0000 */
[C---:B------:R-:W-:Y:S02]  /*0380*/  ISETP.EQ.AND P3, PT, R8.reuse, RZ, PT ;  /* 0x000000ff0800720c */ /* 0x040fe40003f62270 */
[C---:B------:R-:W-:Y:S01]  /*0390*/  ISETP.EQ.AND P4, PT, R8.reuse, 0x4, PT ;  /* 0x000000040800780c */ /* 0x040fe20003f82270 */
[--C-:B0-----:R-:W-:Y:S01]  /*03a0*/  @P5 IMAD.MOV.U32 R5, RZ, RZ, R19.reuse ;  /* 0x000000ffff055224 */ /* 0x101fe200078e0013 */
[C---:B------:R-:W-:Y:S01]  /*03b0*/  ISETP.EQ.AND P5, PT, R8.reuse, 0x8, PT ;  /* 0x000000080800780c */ /* 0x040fe20003fa2270 */
[--C-:B------:R-:W-:Y:S01]  /*03c0*/  @P0 IMAD.MOV.U32 R7, RZ, RZ, R19.reuse ;  /* 0x000000ffff070224 */ /* 0x100fe200078e0013 */
[----:B------:R-:W-:Y:S01]  /*03d0*/  ISETP.EQ.AND P0, PT, R8, 0xc, PT ;  /* 0x0000000c0800780c */ /* 0x000fe20003f02270 */
[----:B------:R-:W-:-:S06]  /*03e0*/  @P1 IMAD.MOV.U32 R9, RZ, RZ, R19 ;  /* 0x000000ffff091224 */ /* 0x000fcc00078e0013 */
[----:B------:R-:W-:Y:S01]  /*03f0*/  @P3 MOV R8, R5 ;  /* 0x0000000500083202 */ /* 0x000fe20000000f00 */
[----:B------:R-:W-:Y:S01]  /*0400*/  @P2 IMAD.MOV.U32 R11, RZ, RZ, R19 ;  /* 0x000000ffff0b2224 */ /* 0x000fe200078e0013 */
[C---:B------:R-:W-:Y:S01]  /*0410*/  ISETP.EQ.AND P2, PT, R4.reuse, RZ, PT ;  /* 0x000000ff0400720c */ /* 0x040fe20003f42270 */
[----:B------:R-:W-:Y:S01]  /*0420*/  @P4 IMAD.MOV.U32 R8, RZ, RZ, R7 ;  /* 0x000000ffff084224 */ /* 0x000fe200078e0007 */
[----:B------:R-:W-:Y:S02]  /*0430*/  ISETP.EQ.AND P1, PT, R4, 0x4, PT ;  /* 0x000000040400780c */ /* 0x000fe40003f22270 */
[----:B------:R-:W-:Y:S01]  /*0440*/  @P5 MOV R8, R9 ;  /* 0x0000000900085202 */ /* 0x000fe20000000f00 */
[----:B------:R-:W-:-:S05]  /*0450*/  @P0 IMAD.MOV.U32 R8, RZ, RZ, R11 ;  /* 0x000000ffff080224 */ /* 0x000fca00078e000b */
[----:B------:R-:W0:Y:S02]  /*0460*/  SHFL.IDX PT, R15, R8, R15, 0x1f ;  /* 0x00001f0f080f7589 */ /* 0x000e2400000e0000 */
[-C--:B0-----:R-:W-:Y:S01]  /*0470*/  @P3 MOV R5, R15.reuse ;  /* 0x0000000f00053202 */ /* 0x081fe20000000f00 */
[--C-:B------:R-:W-:Y:S01]  /*0480*/  @P4 IMAD.MOV.U32 R7, RZ, RZ, R15.reuse ;  /* 0x000000ffff074224 */ /* 0x100fe200078e000f */
[C---:B------:R-:W-:Y:S01]  /*0490*/  ISETP.EQ.AND P3, PT, R4.reuse, 0x8, PT ;  /* 0x000000080400780c */ /* 0x040fe20003f62270 */
[----:B------:R-:W-:Y:S01]  /*04a0*/  @P5 IMAD.MOV.U32 R9, RZ, RZ, R15 ;  /* 0x000000ffff095224 */ /* 0x000fe200078e000f */
[----:B------:R-:W-:Y:S01]  /*04b0*/  ISETP.EQ.AND P4, PT, R4, 0xc, PT ;  /* 0x0000000c0400780c */ /* 0x000fe20003f82270 */
[----:B------:R-:W-:Y:S01]  /*04c0*/  @P2 IMAD.MOV.U32 R4, RZ, RZ, R5 ;  /* 0x000000ffff042224 */ /* 0x000fe200078e0005 */
[----:B------:R-:W-:Y:S01]  /*04d0*/  @P0 MOV R11, R15 ;  /* 0x0000000f000b0202 */ /* 0x000fe20000000f00 */
[----:B------:R-:W-:-:S08]  /*04e0*/  @P1 IMAD.MOV.U32 R4, RZ, RZ, R7 ;  /* 0x000000ffff041224 */ /* 0x000fd000078e0007 */
[----:B------:R-:W-:Y:S02]  /*04f0*/  @P3 IMAD.MOV.U32 R4, RZ, RZ, R9 ;  /* 0x000000ffff043224 */ /* 0x000fe400078e0009 */
[----:B------:R-:W-:-:S05]  /*0500*/  @P4 MOV R4, R11 ;  /* 0x0000000b00044202 */ /* 0x000fca0000000f00 */
[----:B------:R-:W0:Y:S02]  /*0510*/  SHFL.IDX PT, R13, R4, R13, 0x1f ;  /* 0x00001f0d040d7589 */ /* 0x000e2400000e0000 */
[--C-:B0-----:R-:W-:Y:S01]  /*0520*/  @P2 IMAD.MOV.U32 R5, RZ, RZ, R13.reuse ;  /* 0x000000ffff052224 */ /* 0x101fe200078e000d */
[----:B------:R-:W-:Y:S01]  /*0530*/  @P1 MOV R7, R13 ;  /* 0x0000000d00071202 */ /* 0x000fe20000000f00 */
[--C-:B------:R-:W-:Y:S02]  /*0540*/  @P3 IMAD.MOV.U32 R9, RZ, RZ, R13.reuse ;  /* 0x000000ffff093224 */ /* 0x100fe400078e000d */
[----:B------:R-:W-:Y:S01]  /*0550*/  @P4 IMAD.MOV.U32 R11, RZ, RZ, R13 ;  /* 0x000000ffff0b4224 */ /* 0x000fe200078e000d */
[----:B------:R-:W-:Y:S06]  /*0560*/  BRA `(.L_x_10) ;  /* 0x0000000000507947 */ /* 0x000fec0003800000 */
.L_x_9:
[----:B------:R-:W-:Y:S01]  /*0570*/  SHF.L.U32 R6, R4, 0x1, RZ ;  /* 0x0000000104067819 */ /* 0x000fe200000006ff */
[----:B------:R-:W-:-:S03]  /*0580*/  NOP ;  /* 0x0000000000007918 */ /* 0x000fc60000000000 */
[----:B------:R-:W-:Y:S02]  /*0590*/  LOP3.LUT R6, R6, 0x2, RZ, 0xc, !PT ;  /* 0x0000000206067812 */ /* 0x000fe400078e0cff */
[----:B------:R-:W-:-:S03]  /*05a0*/  LOP3.LUT R13, R4, 0x1, RZ, 0xc, !PT ;  /* 0x00000001040d7812 */ /* 0x000fc600078e0cff */
[----:B------:R-:W-:-:S05]  /*05b0*/  IMAD.SHL.U32 R6, R6, 0x4, RZ ;  /* 0x0000000406067824 */ /* 0x000fca00078e00ff */
[C---:B------:R-:W-:Y:S02]  /*05c0*/  ISETP.EQ.AND P0, PT, R6.reuse, RZ, PT ;  /* 0x000000ff0600720c */ /* 0x040fe40003f02270 */
[----:B------:R-:W-:Y:S02]  /*05d0*/  ISETP.EQ.AND P1, PT, R6, 0x8, PT ;  /* 0x000000080600780c */ /* 0x000fe40003f22270 */
[----:B------:R-:W-:-:S04]  /*05e0*/  LOP3.LUT R6, R4, 0x2, RZ, 0xc0, !PT ;  /* 0x0000000204067812 */ /* 0x000fc800078ec0ff */
[----:B------:R-:W-:Y:S01]  /*05f0*/  IADD3 R13, PT, PT, R13, R0, R6 ;  /* 0x000000000d0d7210 */ /* 0x000fe20007ffe006 */
[----:B------:R-:W-:-:S04]  /*0600*/  IMAD.MOV.U32 R6, RZ, RZ, 0xffff ;  /* 0x0000ffffff067424 */ /* 0x000fc800078e00ff */
[----:B-----5:R-:W-:Y:S01]  /*0610*/  @P0 IMAD.MOV.U32 R4, RZ, RZ, R5 ;  /* 0x000000ffff040224 */ /* 0x020fe200078e0005 */
[----:B------:R-:W-:Y:S01]  /*0620*/  @P0 MOV R0, R7 ;  /* 0x0000000700000202 */ /* 0x000fe20000000f00 */
[----:B------:R-:W-:Y:S01]  /*0630*/  @P1 IMAD.MOV.U32 R4, RZ, RZ, R9 ;  /* 0x000000ffff041224 */ /* 0x000fe200078e0009 */
[----:B------:R-:W-:-:S05]  /*0640*/  @P1 MOV R0, R11 ;  /* 0x0000000b00001202 */ /* 0x000fca0000000f00 */
[----:B------:R-:W0:Y:S04]  /*0650*/  SHFL.IDX PT, R4, R4, R13, 0x1f ;  /* 0x00001f0d04047589 */ /* 0x000e2800000e0000 */
[----:B------:R-:W1:Y:S01]  /*0660*/  SHFL.IDX PT, R0, R0, R13, 0x1f ;  /* 0x00001f0d00007589 */ /* 0x000e6200000e0000 */
[--C-:B0-----:R-:W-:Y:S02]  /*0670*/  @P0 IMAD.MOV.U32 R5, RZ, RZ, R4.reuse ;  /* 0x000000ffff050224 */ /* 0x101fe400078e0004 */
[----:B------:R-:W-:Y:S01]  /*0680*/  @P1 IMAD.MOV.U32 R9, RZ, RZ, R4 ;  /* 0x000000ffff091224 */ /* 0x000fe200078e0004 */
[----:B-1----:R-:W-:Y:S01]  /*0690*/  @P0 MOV R7, R0 ;  /* 0x0000000000070202 */ /* 0x002fe20000000f00 */
[----:B------:R-:W-:-:S07]  /*06a0*/  @P1 IMAD.MOV.U32 R11, RZ, RZ, R0 ;  /* 0x000000ffff0b1224 */ /* 0x000fce00078e0000 */
.L_x_10:
[----:B-----5:R-:W-:Y:S04]  /*06b0*/  STG.E desc[UR4][R2.64], R5 ;  /* 0x0000000502007986 */ /* 0x020fe8000c101904 */
[----:B------:R-:W-:Y:S04]  /*06c0*/  STG.E desc[UR4][R2.64+0x4], R7 ;  /* 0x0000040702007986 */ /* 0x000fe8000c101904 */
[----:B------:R-:W-:Y:S04]  /*06d0*/  STG.E desc[UR4][R2.64+0x8], R9 ;  /* 0x0000080902007986 */ /* 0x000fe8000c101904 */
[----:B------:R-:W-:Y:S01]  /*06e0*/  STG.E desc[UR4][R2.64+0xc], R11 ;  /* 0x00000c0b02007986 */ /* 0x000fe2000c101904 */
[----:B------:R-:W-:Y:S05]  /*06f0*/  EXIT ;  /* 0x000000000000794d */ /* 0x000fea0003800000 */
.L_x_11:
        /* <DEDUP_REMOVED lines=16> */
.L_x_15:


//--------------------- .nv.shared.reserved.0     --------------------------
	.section	.nv.shared.reserved.0,"aw",@nobits
	.weak		__nv_reservedSMEM_offset_0_alias
	.size		__nv_reservedSMEM_offset_0_alias, 0, 64
	.other		__nv_reservedSMEM_offset_0_alias,@"STO_CUDA_RESERVED_SHARED STV_DEFAULT"
__nv_reservedSMEM_offset_0_alias:
	.zero		0
	.zero		64


//--------------------- .nv.constant0._Z23warpShuffleNxNTransposeILi5ELi1EEvPfi --------------------------
	.section	.nv.constant0._Z23warpShuffleNxNTransposeILi5ELi1EEvPfi,"a",@progbits
	.sectionflags	@""
	.align	4
.nv.constant0._Z23warpShuffleNxNTransposeILi5ELi1EEvPfi:
	.zero		908


//--------------------- .nv.constant0._Z23warpShuffleNxNTransposeILi4ELi2EEvPfi --------------------------
	.section	.nv.constant0._Z23warpShuffleNxNTransposeILi4ELi2EEvPfi,"a",@progbits
	.sectionflags	@""
	.align	4
.nv.constant0._Z23warpShuffleNxNTransposeILi4ELi2EEvPfi:
	.zero		908


//--------------------- .nv.constant0._Z23warpShuffleNxNTransposeILi3ELi3EEvPfi --------------------------
	.section	.nv.constant0._Z23warpShuffleNxNTransposeILi3ELi3EEvPfi,"a",@progbits
	.sectionflags	@""
	.align	4
.nv.constant0._Z23warpShuffleNxNTransposeILi3ELi3EEvPfi:
	.zero		908


//--------------------- .nv.constant0._Z23warpShuffleNxNTransposeILi2ELi4EEvPfi --------------------------
	.section	.nv.constant0._Z23warpShuffleNxNTransposeILi2ELi4EEvPfi,"a",@progbits
	.sectionflags	@""
	.align	4
.nv.constant0._Z23warpShuffleNxNTransposeILi2ELi4EEvPfi:
	.zero		908


//--------------------- SYMBOLS --------------------------

	.type		.nv.reservedSmem.offset0,@object
	.size		.nv.reservedSmem.offset0,0x4
